	.target	sm_100a

	.elftype	@"ET_EXEC"


//--------------------- .note.nv.tkinfo           --------------------------
	.section	.note.nv.tkinfo,"",@"SHT_NOTE"
	.sectionflags	@"SHF_NOTE_NV_TKINFO"
	.tkinfo
        /*0018*/ 	.word	0x00000002
        /*0030*/ 	.string	""
        /*0030*/ 	.string	"ptxas"
        /*0030*/ 	.string	"Cuda compilation tools, release 13.0, V13.0.88"
        /*0030*/ 	.string	"Build cuda_13.0.r13.0/compiler.36424714_0"
        /*0030*/ 	.string	"-arch sm_100a -m 64 "



//--------------------- .note.nv.cuinfo           --------------------------
	.section	.note.nv.cuinfo,"",@"SHT_NOTE"
	.sectionflags	@"SHF_NOTE_NV_CUINFO"
        /*0018*/ 	.short	0x0002
        /*001a*/ 	.short	0x0064
        /*001c*/ 	.short	0x0082
	.zero		2


//--------------------- .nv.info                  --------------------------
	.section	.nv.info,"",@"SHT_CUDA_INFO"
	.align	4


	//----- nvinfo : EIATTR_REGCOUNT
	.align		4
        /*0000*/ 	.byte	0x04, 0x2f
        /*0002*/ 	.short	(.L_19 - .L_18)
	.align		4
.L_18:
        /*0004*/ 	.word	index@(_ZN7cutlass13device_kernelINS_4gemm6kernel13GemmUniversalIN4cute5tupleIJiiiiEEENS1_10collective13CollectiveMmaINS1_35MainloopSm100TmaUmmaWarpSpecializedILi4ELi2ELi4ENS5_IJNS4_1CILi2EEESB_NSA_ILi1EEEEEEEENS5_IJNSA_ILi128EEESF_NSA_ILi32EEEEEENS_6half_tENS5_IJlSC_lEEESI_SJ_NS4_8TiledMMAINS4_8MMA_AtomIJNS4_26SM100_MMA_F16BF16_2x1SM_SSISI_SI_fLi128ELi128ELNS4_4UMMA5MajorE0ELSO_0ELNSN_7ScaleInE0ELSP_0EEEEEENS4_6LayoutINS5_IJSC_SC_SC_EEENS5_IJNSA_ILi0EEESU_SU_EEEEENS5_IJNS4_10UnderscoreESX_SX_EEEEENS4_28SM100_TMA_2SM_LOAD_MULTICASTENS4_14ComposedLayoutINS4_7SwizzleILi2ELi4ELi3EEENS4_18smem_ptr_flag_bitsILi16EEENSS_INS5_IJNSA_ILi8EEESG_EEENS5_IJSG_SC_EEEEEEEvNS4_8identityENS4_18SM100_TMA_2SM_LOADES1A_vS1B_EENS_8epilogue10collective18CollectiveEpilogueINS1E_23Sm100TmaWarpSpecializedILi4ELi2ELi16ELb1ELb0EEEJNS5_IJNSA_ILi64EEESF_SG_EEENS5_IJNSS_IS1J_SC_EENSS_INS5_IJNSA_ILi16EEESB_EEENS5_IJSC_S1J_EEEEEEEESI_SJ_SI_SJ_NS1E_6fusion15FusionCallbacksIS1I_NS1R_17LinearCombinationISI_fSI_fLNS_15FloatRoundStyleE2EEES1K_S1Q_JEEENS4_5SM1004TMEM4LOAD26SM100_TMEM_LOAD_32dp32b16xENS4_13SM90_TMA_LOADENS11_INS12_ILi1ELi4ELi3EEES15_NSS_INS5_IJS16_S1M_EEENS5_IJS1M_SC_EEEEEEENS4_39AutoVectorizingCopyWithAssumedAlignmentILi128EEENS4_14SM90_TMA_STOREES26_S28_S28_EEEvvEEEEvNT_6ParamsE)
        /*0008*/ 	.word	0x00000044


	//----- nvinfo : EIATTR_FRAME_SIZE
	.align		4
.L_19:
        /*000c*/ 	.byte	0x04, 0x11
        /*000e*/ 	.short	(.L_21 - .L_20)
	.align		4
.L_20:
        /*0010*/ 	.word	index@($__internal_2_$__cuda_sm10x_tcgen05_guardrail_trap_unallocated_columns_being_dealloced)
        /*0014*/ 	.word	0x00000000


	//----- nvinfo : EIATTR_FRAME_SIZE
	.align		4
.L_21:
        /*0018*/ 	.byte	0x04, 0x11
        /*001a*/ 	.short	(.L_23 - .L_22)
	.align		4
.L_22:
        /*001c*/ 	.word	index@($__internal_1_$__cuda_sm10x_tcgen05_guardrail_trap_phase_invalid_during_alloc)
        /*0020*/ 	.word	0x00000000


	//----- nvinfo : EIATTR_FRAME_SIZE
	.align		4
.L_23:
        /*0024*/ 	.byte	0x04, 0x11
        /*0026*/ 	.short	(.L_25 - .L_24)
	.align		4
.L_24:
        /*0028*/ 	.word	index@($__internal_0_$__cuda_sm10x_tcgen05_guardrail_trap_col_being_dealloced_not_returned_by_alloc)
        /*002c*/ 	.word	0x00000000


	//----- nvinfo : EIATTR_FRAME_SIZE
	.align		4
.L_25:
        /*0030*/ 	.byte	0x04, 0x11
        /*0032*/ 	.short	(.L_27 - .L_26)
	.align		4
.L_26:
        /*0034*/ 	.word	index@(_ZN7cutlass13device_kernelINS_4gemm6kernel13GemmUniversalIN4cute5tupleIJiiiiEEENS1_10collective13CollectiveMmaINS1_35MainloopSm100TmaUmmaWarpSpecializedILi4ELi2ELi4ENS5_IJNS4_1CILi2EEESB_NSA_ILi1EEEEEEEENS5_IJNSA_ILi128EEESF_NSA_ILi32EEEEEENS_6half_tENS5_IJlSC_lEEESI_SJ_NS4_8TiledMMAINS4_8MMA_AtomIJNS4_26SM100_MMA_F16BF16_2x1SM_SSISI_SI_fLi128ELi128ELNS4_4UMMA5MajorE0ELSO_0ELNSN_7ScaleInE0ELSP_0EEEEEENS4_6LayoutINS5_IJSC_SC_SC_EEENS5_IJNSA_ILi0EEESU_SU_EEEEENS5_IJNS4_10UnderscoreESX_SX_EEEEENS4_28SM100_TMA_2SM_LOAD_MULTICASTENS4_14ComposedLayoutINS4_7SwizzleILi2ELi4ELi3EEENS4_18smem_ptr_flag_bitsILi16EEENSS_INS5_IJNSA_ILi8EEESG_EEENS5_IJSG_SC_EEEEEEEvNS4_8identityENS4_18SM100_TMA_2SM_LOADES1A_vS1B_EENS_8epilogue10collective18CollectiveEpilogueINS1E_23Sm100TmaWarpSpecializedILi4ELi2ELi16ELb1ELb0EEEJNS5_IJNSA_ILi64EEESF_SG_EEENS5_IJNSS_IS1J_SC_EENSS_INS5_IJNSA_ILi16EEESB_EEENS5_IJSC_S1J_EEEEEEEESI_SJ_SI_SJ_NS1E_6fusion15FusionCallbacksIS1I_NS1R_17LinearCombinationISI_fSI_fLNS_15FloatRoundStyleE2EEES1K_S1Q_JEEENS4_5SM1004TMEM4LOAD26SM100_TMEM_LOAD_32dp32b16xENS4_13SM90_TMA_LOADENS11_INS12_ILi1ELi4ELi3EEES15_NSS_INS5_IJS16_S1M_EEENS5_IJS1M_SC_EEEEEEENS4_39AutoVectorizingCopyWithAssumedAlignmentILi128EEENS4_14SM90_TMA_STOREES26_S28_S28_EEEvvEEEEvNT_6ParamsE)
        /*0038*/ 	.word	0x00000000


	//----- nvinfo : EIATTR_MIN_STACK_SIZE
	.align		4
.L_27:
        /*003c*/ 	.byte	0x04, 0x12
        /*003e*/ 	.short	(.L_29 - .L_28)
	.align		4
.L_28:
        /*0040*/ 	.word	index@(_ZN7cutlass13device_kernelINS_4gemm6kernel13GemmUniversalIN4cute5tupleIJiiiiEEENS1_10collective13CollectiveMmaINS1_35MainloopSm100TmaUmmaWarpSpecializedILi4ELi2ELi4ENS5_IJNS4_1CILi2EEESB_NSA_ILi1EEEEEEEENS5_IJNSA_ILi128EEESF_NSA_ILi32EEEEEENS_6half_tENS5_IJlSC_lEEESI_SJ_NS4_8TiledMMAINS4_8MMA_AtomIJNS4_26SM100_MMA_F16BF16_2x1SM_SSISI_SI_fLi128ELi128ELNS4_4UMMA5MajorE0ELSO_0ELNSN_7ScaleInE0ELSP_0EEEEEENS4_6LayoutINS5_IJSC_SC_SC_EEENS5_IJNSA_ILi0EEESU_SU_EEEEENS5_IJNS4_10UnderscoreESX_SX_EEEEENS4_28SM100_TMA_2SM_LOAD_MULTICASTENS4_14ComposedLayoutINS4_7SwizzleILi2ELi4ELi3EEENS4_18smem_ptr_flag_bitsILi16EEENSS_INS5_IJNSA_ILi8EEESG_EEENS5_IJSG_SC_EEEEEEEvNS4_8identityENS4_18SM100_TMA_2SM_LOADES1A_vS1B_EENS_8epilogue10collective18CollectiveEpilogueINS1E_23Sm100TmaWarpSpecializedILi4ELi2ELi16ELb1ELb0EEEJNS5_IJNSA_ILi64EEESF_SG_EEENS5_IJNSS_IS1J_SC_EENSS_INS5_IJNSA_ILi16EEESB_EEENS5_IJSC_S1J_EEEEEEEESI_SJ_SI_SJ_NS1E_6fusion15FusionCallbacksIS1I_NS1R_17LinearCombinationISI_fSI_fLNS_15FloatRoundStyleE2EEES1K_S1Q_JEEENS4_5SM1004TMEM4LOAD26SM100_TMEM_LOAD_32dp32b16xENS4_13SM90_TMA_LOADENS11_INS12_ILi1ELi4ELi3EEES15_NSS_INS5_IJS16_S1M_EEENS5_IJS1M_SC_EEEEEEENS4_39AutoVectorizingCopyWithAssumedAlignmentILi128EEENS4_14SM90_TMA_STOREES26_S28_S28_EEEvvEEEEvNT_6ParamsE)
        /*0044*/ 	.word	0x00000000
.L_29:


//--------------------- .nv.compat                --------------------------
	.section	.nv.compat,"",@"SHT_CUDA_COMPAT_INFO"
	.align	4
        /*0000*/ 	.byte	0x02, 0x09, 0x01, 0x00, 0x02, 0x02, 0x02, 0x00, 0x02, 0x05, 0x05, 0x00, 0x03, 0x07, 0x01, 0x01
        /*0010*/ 	.byte	0x02, 0x03, 0x01, 0x00, 0x02, 0x06, 0x01, 0x00, 0x04, 0x0b, 0x08, 0x00, 0x09, 0x00, 0x00, 0x00
        /*0020*/ 	.byte	0x00, 0x00, 0x00, 0x00


//--------------------- .nv.info._ZN7cutlass13device_kernelINS_4gemm6kernel13GemmUniversalIN4cute5tupleIJiiiiEEENS1_10collective13CollectiveMmaINS1_35MainloopSm100TmaUmmaWarpSpecializedILi4ELi2ELi4ENS5_IJNS4_1CILi2EEESB_NSA_ILi1EEEEEEEENS5_IJNSA_ILi128EEESF_NSA_ILi32EEEEEENS_6half_tENS5_IJlSC_lEEESI_SJ_NS4_8TiledMMAINS4_8MMA_AtomIJNS4_26SM100_MMA_F16BF16_2x1SM_SSISI_SI_fLi128ELi128ELNS4_4UMMA5MajorE0ELSO_0ELNSN_7ScaleInE0ELSP_0EEEEEENS4_6LayoutINS5_IJSC_SC_SC_EEENS5_IJNSA_ILi0EEESU_SU_EEEEENS5_IJNS4_10UnderscoreESX_SX_EEEEENS4_28SM100_TMA_2SM_LOAD_MULTICASTENS4_14ComposedLayoutINS4_7SwizzleILi2ELi4ELi3EEENS4_18smem_ptr_flag_bitsILi16EEENSS_INS5_IJNSA_ILi8EEESG_EEENS5_IJSG_SC_EEEEEEEvNS4_8identityENS4_18SM100_TMA_2SM_LOADES1A_vS1B_EENS_8epilogue10collective18CollectiveEpilogueINS1E_23Sm100TmaWarpSpecializedILi4ELi2ELi16ELb1ELb0EEEJNS5_IJNSA_ILi64EEESF_SG_EEENS5_IJNSS_IS1J_SC_EENSS_INS5_IJNSA_ILi16EEESB_EEENS5_IJSC_S1J_EEEEEEEESI_SJ_SI_SJ_NS1E_6fusion15FusionCallbacksIS1I_NS1R_17LinearCombinationISI_fSI_fLNS_15FloatRoundStyleE2EEES1K_S1Q_JEEENS4_5SM1004TMEM4LOAD26SM100_TMEM_LOAD_32dp32b16xENS4_13SM90_TMA_LOADENS11_INS12_ILi1ELi4ELi3EEES15_NSS_INS5_IJS16_S1M_EEENS5_IJS1M_SC_EEEEEEENS4_39AutoVectorizingCopyWithAssumedAlignmentILi128EEENS4_14SM90_TMA_STOREES26_S28_S28_EEEvvEEEEvNT_6ParamsE --------------------------
	.section	.nv.info._ZN7cutlass13device_kernelINS_4gemm6kernel13GemmUniversalIN4cute5tupleIJiiiiEEENS1_10collective13CollectiveMmaINS1_35MainloopSm100TmaUmmaWarpSpecializedILi4ELi2ELi4ENS5_IJNS4_1CILi2EEESB_NSA_ILi1EEEEEEEENS5_IJNSA_ILi128EEESF_NSA_ILi32EEEEEENS_6half_tENS5_IJlSC_lEEESI_SJ_NS4_8TiledMMAINS4_8MMA_AtomIJNS4_26SM100_MMA_F16BF16_2x1SM_SSISI_SI_fLi128ELi128ELNS4_4UMMA5MajorE0ELSO_0ELNSN_7ScaleInE0ELSP_0EEEEEENS4_6LayoutINS5_IJSC_SC_SC_EEENS5_IJNSA_ILi0EEESU_SU_EEEEENS5_IJNS4_10UnderscoreESX_SX_EEEEENS4_28SM100_TMA_2SM_LOAD_MULTICASTENS4_14ComposedLayoutINS4_7SwizzleILi2ELi4ELi3EEENS4_18smem_ptr_flag_bitsILi16EEENSS_INS5_IJNSA_ILi8EEESG_EEENS5_IJSG_SC_EEEEEEEvNS4_8identityENS4_18SM100_TMA_2SM_LOADES1A_vS1B_EENS_8epilogue10collective18CollectiveEpilogueINS1E_23Sm100TmaWarpSpecializedILi4ELi2ELi16ELb1ELb0EEEJNS5_IJNSA_ILi64EEESF_SG_EEENS5_IJNSS_IS1J_SC_EENSS_INS5_IJNSA_ILi16EEESB_EEENS5_IJSC_S1J_EEEEEEEESI_SJ_SI_SJ_NS1E_6fusion15FusionCallbacksIS1I_NS1R_17LinearCombinationISI_fSI_fLNS_15FloatRoundStyleE2EEES1K_S1Q_JEEENS4_5SM1004TMEM4LOAD26SM100_TMEM_LOAD_32dp32b16xENS4_13SM90_TMA_LOADENS11_INS12_ILi1ELi4ELi3EEES15_NSS_INS5_IJS16_S1M_EEENS5_IJS1M_SC_EEEEEEENS4_39AutoVectorizingCopyWithAssumedAlignmentILi128EEENS4_14SM90_TMA_STOREES26_S28_S28_EEEvvEEEEvNT_6ParamsE,"",@"SHT_CUDA_INFO"
	.sectionflags	@""
	.align	4


	//----- nvinfo : EIATTR_CUDA_API_VERSION
	.align		4
        /*0000*/ 	.byte	0x04, 0x37
        /*0002*/ 	.short	(.L_31 - .L_30)
.L_30:
        /*0004*/ 	.word	0x00000082


	//----- nvinfo : EIATTR_KPARAM_INFO
	.align		4
.L_31:
        /*0008*/ 	.byte	0x04, 0x17
        /*000a*/ 	.short	(.L_33 - .L_32)
.L_32:
        /*000c*/ 	.word	0x00000000
        /*0010*/ 	.short	0x0000
        /*0012*/ 	.short	0x0000
        /*0014*/ 	.byte	0x00, 0xf0, 0x01, 0x20


	//----- nvinfo : EIATTR_AT_ENTRY_FRAGMENTS
	.align		4
.L_33:
        /*0018*/ 	.byte	0x04, 0x4f
        /*001a*/ 	.short	(.L_35 - .L_34)


	//   ....[0]....
.L_34:
        /*001c*/ 	.word	0x00000007


	//----- nvinfo : EIATTR_RESERVED_SMEM_USED
	.align		4
.L_35:
        /*0020*/ 	.byte	0x01, 0x41
	.zero		2


	//----- nvinfo : EIATTR_SPARSE_MMA_MASK
	.align		4
        /*0024*/ 	.byte	0x03, 0x50
        /*0026*/ 	.short	0x0000


	//----- nvinfo : EIATTR_TCGEN05_2CTA_USED
	.align		4
        /*0028*/ 	.byte	0x01, 0x52
	.zero		2


	//----- nvinfo : EIATTR_MAXREG_COUNT
	.align		4
        /*002c*/ 	.byte	0x03, 0x1b
        /*002e*/ 	.short	0x00ff


	//----- nvinfo : EIATTR_NUM_BARRIERS
	.align		4
        /*0030*/ 	.byte	0x02, 0x4c
        /*0032*/ 	.byte	0x07
	.zero		1


	//----- nvinfo : EIATTR_EXTERNS
	.align		4
        /*0034*/ 	.byte	0x04, 0x0f
        /*0036*/ 	.short	(.L_37 - .L_36)


	//   ....[0]....
	.align		4
.L_36:
        /*0038*/ 	.word	index@(__assertfail)


	//----- nvinfo : EIATTR_MERCURY_ISA_VERSION
	.align		4
.L_37:
        /*003c*/ 	.byte	0x03, 0x5f
        /*003e*/ 	.short	0x0101


	//----- nvinfo : EIATTR_INT_WARP_WIDE_INSTR_OFFSETS
	.align		4
        /*0040*/ 	.byte	0x04, 0x31
        /*0042*/ 	.short	(.L_39 - .L_38)


	//   ....[0]....
.L_38:
        /*0044*/ 	.word	0x00000d70


	//   ....[1]....
        /*0048*/ 	.word	0x00000e10


	//   ....[2]....
        /*004c*/ 	.word	0x000041d0


	//   ....[3]....
        /*0050*/ 	.word	0x00004200


	//   ....[4]....
        /*0054*/ 	.word	0x00004220


	//   ....[5]....
        /*0058*/ 	.word	0x00004d60


	//   ....[6]....
        /*005c*/ 	.word	0x00004e00


	//   ....[7]....
        /*0060*/ 	.word	0x00004ec0


	//   ....[8]....
        /*0064*/ 	.word	0x00004f30


	//   ....[9]....
        /*0068*/ 	.word	0x00004ff0


	//   ....[10]....
        /*006c*/ 	.word	0x00005090


	//   ....[11]....
        /*0070*/ 	.word	0x00005100


	//   ....[12]....
        /*0074*/ 	.word	0x000051c0


	//   ....[13]....
        /*0078*/ 	.word	0x00005260


	//   ....[14]....
        /*007c*/ 	.word	0x00005300


	//   ....[15]....
        /*0080*/ 	.word	0x000053f0


	//   ....[16]....
        /*0084*/ 	.word	0x000054c0


	//----- nvinfo : EIATTR_COOP_GROUP_MASK_REGIDS
	.align		4
.L_39:
        /*0088*/ 	.byte	0x04, 0x29
        /*008a*/ 	.short	(.L_41 - .L_40)


	//   ....[0]....
.L_40:
        /*008c*/ 	.word	0xffffffff


	//   ....[1]....
        /*0090*/ 	.word	0xffffffff


	//   ....[2]....
        /*0094*/ 	.word	0xffffffff


	//   ....[3]....
        /*0098*/ 	.word	0xffffffff


	//   ....[4]....
        /*009c*/ 	.word	0xffffffff


	//   ....[5]....
        /*00a0*/ 	.word	0xffffffff


	//   ....[6]....
        /*00a4*/ 	.word	0xffffffff


	//   ....[7]....
        /*00a8*/ 	.word	0xffffffff


	//   ....[8]....
        /*00ac*/ 	.word	0xffffffff


	//   ....[9]....
        /*00b0*/ 	.word	0xffffffff


	//   ....[10]....
        /*00b4*/ 	.word	0xffffffff


	//   ....[11]....
        /*00b8*/ 	.word	0xffffffff


	//   ....[12]....
        /*00bc*/ 	.word	0xffffffff


	//   ....[13]....
        /*00c0*/ 	.word	0xffffffff


	//----- nvinfo : EIATTR_COOP_GROUP_INSTR_OFFSETS
	.align		4
.L_41:
        /*00c4*/ 	.byte	0x04, 0x28
        /*00c6*/ 	.short	(.L_43 - .L_42)


	//   ....[0]....
.L_42:
        /*00c8*/ 	.word	0x000000b0


	//   ....[1]....
        /*00cc*/ 	.word	0x00000520


	//   ....[2]....
        /*00d0*/ 	.word	0x000006e0


	//   ....[3]....
        /*00d4*/ 	.word	0x00000870


	//   ....[4]....
        /*00d8*/ 	.word	0x00000960


	//   ....[5]....
        /*00dc*/ 	.word	0x00000ac0


	//   ....[6]....
        /*00e0*/ 	.word	0x00000c50


	//   ....[7]....
        /*00e4*/ 	.word	0x00000e90


	//   ....[8]....
        /*00e8*/ 	.word	0x000021e0


	//   ....[9]....
        /*00ec*/ 	.word	0x00003090


	//   ....[10]....
        /*00f0*/ 	.word	0x00003560


	//   ....[11]....
        /*00f4*/ 	.word	0x00003590


	//   ....[12]....
        /*00f8*/ 	.word	0x000040d0


	//   ....[13]....
        /*00fc*/ 	.word	0x000042e0


	//----- nvinfo : EIATTR_VRC_CTA_INIT_COUNT
	.align		4
.L_43:
        /*0100*/ 	.byte	0x02, 0x4a
        /*0102*/ 	.byte	0x80
	.zero		1


	//----- nvinfo : EIATTR_SYSCALL_OFFSETS
	.align		4
        /*0104*/ 	.byte	0x04, 0x46
        /*0106*/ 	.short	(.L_45 - .L_44)


	//   ....[0]....
.L_44:
        /*0108*/ 	.word	0x00006060


	//   ....[1]....
        /*010c*/ 	.word	0x00006150


	//   ....[2]....
        /*0110*/ 	.word	0x000068f0


	//   ....[3]....
        /*0114*/ 	.word	0x00007220


	//   ....[4]....
        /*0118*/ 	.word	0x00007af0


	//   ....[5]....
        /*011c*/ 	.word	0x000083c0


	//----- nvinfo : EIATTR_MBARRIER_INSTR_OFFSETS
	.align		4
.L_45:
        /*0120*/ 	.byte	0x04, 0x39
        /*0122*/ 	.short	(.L_47 - .L_46)


	//   ....[0]....
.L_46:
        /*0124*/ 	.word	0x00000650
        /*0128*/ 	.word	0x000000ff
        /*012c*/ 	.word	0x00000000
        /*0130*/ 	.short	0x0100
        /*0132*/ 	.byte	0x04
	.zero		1


	//   ....[1]....
        /*0134*/ 	.word	0x00000660
        /*0138*/ 	.word	0x000000ff
        /*013c*/ 	.word	0x00000020
        /*0140*/ 	.short	0x0100
        /*0142*/ 	.byte	0x04
	.zero		1


	//   ....[2]....
        /*0144*/ 	.word	0x00000670
        /*0148*/ 	.word	0x000000ff
        /*014c*/ 	.word	0x00000008
        /*0150*/ 	.short	0x0100
        /*0152*/ 	.byte	0x04
	.zero		1


	//   ....[3]....
        /*0154*/ 	.word	0x00000680
        /*0158*/ 	.word	0x000000ff
        /*015c*/ 	.word	0x00000028
        /*0160*/ 	.short	0x0100
        /*0162*/ 	.byte	0x04
	.zero		1


	//   ....[4]....
        /*0164*/ 	.word	0x00000690
        /*0168*/ 	.word	0x000000ff
        /*016c*/ 	.word	0x00000010
        /*0170*/ 	.short	0x0100
        /*0172*/ 	.byte	0x04
	.zero		1


	//   ....[5]....
        /*0174*/ 	.word	0x000006a0
        /*0178*/ 	.word	0x000000ff
        /*017c*/ 	.word	0x00000030
        /*0180*/ 	.short	0x0100
        /*0182*/ 	.byte	0x04
	.zero		1


	//   ....[6]....
        /*0184*/ 	.word	0x000006b0
        /*0188*/ 	.word	0x000000ff
        /*018c*/ 	.word	0x00000018
        /*0190*/ 	.short	0x0100
        /*0192*/ 	.byte	0x04
	.zero		1


	//   ....[7]....
        /*0194*/ 	.word	0x000006c0
        /*0198*/ 	.word	0x000000ff
        /*019c*/ 	.word	0x00000038
        /*01a0*/ 	.short	0x0100
        /*01a2*/ 	.byte	0x04
	.zero		1


	//   ....[8]....
        /*01a4*/ 	.word	0x000007e0
        /*01a8*/ 	.word	0x000000ff
        /*01ac*/ 	.word	0x00000040
        /*01b0*/ 	.short	0x0100
        /*01b2*/ 	.byte	0x04
	.zero		1


	//   ....[9]....
        /*01b4*/ 	.word	0x000007f0
        /*01b8*/ 	.word	0x000000ff
        /*01bc*/ 	.word	0x00000060
        /*01c0*/ 	.short	0x0100
        /*01c2*/ 	.byte	0x04
	.zero		1


	//   ....[10]....
        /*01c4*/ 	.word	0x00000800
        /*01c8*/ 	.word	0x000000ff
        /*01cc*/ 	.word	0x00000048
        /*01d0*/ 	.short	0x0100
        /*01d2*/ 	.byte	0x04
	.zero		1


	//   ....[11]....
        /*01d4*/ 	.word	0x00000810
        /*01d8*/ 	.word	0x000000ff
        /*01dc*/ 	.word	0x00000068
        /*01e0*/ 	.short	0x0100
        /*01e2*/ 	.byte	0x04
	.zero		1


	//   ....[12]....
        /*01e4*/ 	.word	0x00000820
        /*01e8*/ 	.word	0x000000ff
        /*01ec*/ 	.word	0x00000050
        /*01f0*/ 	.short	0x0100
        /*01f2*/ 	.byte	0x04
	.zero		1


	//   ....[13]....
        /*01f4*/ 	.word	0x00000830
        /*01f8*/ 	.word	0x000000ff
        /*01fc*/ 	.word	0x00000070
        /*0200*/ 	.short	0x0100
        /*0202*/ 	.byte	0x04
	.zero		1


	//   ....[14]....
        /*0204*/ 	.word	0x00000840
        /*0208*/ 	.word	0x000000ff
        /*020c*/ 	.word	0x00000058
        /*0210*/ 	.short	0x0100
        /*0212*/ 	.byte	0x04
	.zero		1


	//   ....[15]....
        /*0214*/ 	.word	0x00000850
        /*0218*/ 	.word	0x000000ff
        /*021c*/ 	.word	0x00000078
        /*0220*/ 	.short	0x0100
        /*0222*/ 	.byte	0x04
	.zero		1


	//   ....[16]....
        /*0224*/ 	.word	0x00000930
        /*0228*/ 	.word	0x000000ff
        /*022c*/ 	.word	0x00000080
        /*0230*/ 	.short	0x0100
        /*0232*/ 	.byte	0x06
	.zero		1


	//   ....[17]....
        /*0234*/ 	.word	0x00000940
        /*0238*/ 	.word	0x000000ff
        /*023c*/ 	.word	0x00000088
        /*0240*/ 	.short	0x0100
        /*0242*/ 	.byte	0x06
	.zero		1


	//   ....[18]....
        /*0244*/ 	.word	0x00000a70
        /*0248*/ 	.word	0x000000ff
        /*024c*/ 	.word	0x00000090
        /*0250*/ 	.short	0x0100
        /*0252*/ 	.byte	0x06
	.zero		1


	//   ....[19]....
        /*0254*/ 	.word	0x00000a80
        /*0258*/ 	.word	0x000000ff
        /*025c*/ 	.word	0x000000a0
        /*0260*/ 	.short	0x0100
        /*0262*/ 	.byte	0x06
	.zero		1


	//   ....[20]....
        /*0264*/ 	.word	0x00000a90
        /*0268*/ 	.word	0x000000ff
        /*026c*/ 	.word	0x00000098
        /*0270*/ 	.short	0x0100
        /*0272*/ 	.byte	0x06
	.zero		1


	//   ....[21]....
        /*0274*/ 	.word	0x00000aa0
        /*0278*/ 	.word	0x000000ff
        /*027c*/ 	.word	0x000000a8
        /*0280*/ 	.short	0x0100
        /*0282*/ 	.byte	0x06
	.zero		1


	//   ....[22]....
        /*0284*/ 	.word	0x00000bc0
        /*0288*/ 	.word	0x000000ff
        /*028c*/ 	.word	0x000000b0
        /*0290*/ 	.short	0x0100
        /*0292*/ 	.byte	0x04
	.zero		1


	//   ....[23]....
        /*0294*/ 	.word	0x00000bd0
        /*0298*/ 	.word	0x000000ff
        /*029c*/ 	.word	0x000000d0
        /*02a0*/ 	.short	0x0100
        /*02a2*/ 	.byte	0x04
	.zero		1


	//   ....[24]....
        /*02a4*/ 	.word	0x00000be0
        /*02a8*/ 	.word	0x000000ff
        /*02ac*/ 	.word	0x000000b8
        /*02b0*/ 	.short	0x0100
        /*02b2*/ 	.byte	0x04
	.zero		1


	//   ....[25]....
        /*02b4*/ 	.word	0x00000bf0
        /*02b8*/ 	.word	0x000000ff
        /*02bc*/ 	.word	0x000000d8
        /*02c0*/ 	.short	0x0100
        /*02c2*/ 	.byte	0x04
	.zero		1


	//   ....[26]....
        /*02c4*/ 	.word	0x00000c00
        /*02c8*/ 	.word	0x000000ff
        /*02cc*/ 	.word	0x000000c0
        /*02d0*/ 	.short	0x0100
        /*02d2*/ 	.byte	0x04
	.zero		1


	//   ....[27]....
        /*02d4*/ 	.word	0x00000c10
        /*02d8*/ 	.word	0x000000ff
        /*02dc*/ 	.word	0x000000e0
        /*02e0*/ 	.short	0x0100
        /*02e2*/ 	.byte	0x04
	.zero		1


	//   ....[28]....
        /*02e4*/ 	.word	0x00000c20
        /*02e8*/ 	.word	0x000000ff
        /*02ec*/ 	.word	0x000000c8
        /*02f0*/ 	.short	0x0100
        /*02f2*/ 	.byte	0x04
	.zero		1


	//   ....[29]....
        /*02f4*/ 	.word	0x00000c30
        /*02f8*/ 	.word	0x000000ff
        /*02fc*/ 	.word	0x000000e8
        /*0300*/ 	.short	0x0100
        /*0302*/ 	.byte	0x04
	.zero		1


	//   ....[30]....
        /*0304*/ 	.word	0x00000d20
        /*0308*/ 	.word	0x000000ff
        /*030c*/ 	.word	0x000000f0
        /*0310*/ 	.short	0x0100
        /*0312*/ 	.byte	0x04
	.zero		1


	//   ....[31]....
        /*0314*/ 	.word	0x00000d30
        /*0318*/ 	.word	0x000000ff
        /*031c*/ 	.word	0x00000100
        /*0320*/ 	.short	0x0100
        /*0322*/ 	.byte	0x04
	.zero		1


	//   ....[32]....
        /*0324*/ 	.word	0x00000d40
        /*0328*/ 	.word	0x000000ff
        /*032c*/ 	.word	0x000000f8
        /*0330*/ 	.short	0x0100
        /*0332*/ 	.byte	0x04
	.zero		1


	//   ....[33]....
        /*0334*/ 	.word	0x00000d50
        /*0338*/ 	.word	0x000000ff
        /*033c*/ 	.word	0x00000108
        /*0340*/ 	.short	0x0100
        /*0342*/ 	.byte	0x04
	.zero		1


	//   ....[34]....
        /*0344*/ 	.word	0x00000e50
        /*0348*/ 	.word	0x000000ff
        /*034c*/ 	.word	0x00000110
        /*0350*/ 	.short	0x0100
        /*0352*/ 	.byte	0x06
	.zero		1


	//   ....[35]....
        /*0354*/ 	.word	0x00001a00
        /*0358*/ 	.word	0x00000000
        /*035c*/ 	.word	0x00000100
        /*0360*/ 	.short	0x010a
        /*0362*/ 	.byte	0xff
	.zero		1


	//   ....[36]....
        /*0364*/ 	.word	0x00001a30
        /*0368*/ 	.word	0x00000000
        /*036c*/ 	.word	0x000000f0
        /*0370*/ 	.short	0x0101
        /*0372*/ 	.byte	0xff
	.zero		1


	//   ....[37]....
        /*0374*/ 	.word	0x00001af0
        /*0378*/ 	.word	0x000000ff
        /*037c*/ 	.word	0x00000020
        /*0380*/ 	.short	0x010a
        /*0382*/ 	.byte	0x04
	.zero		1


	//   ....[38]....
        /*0384*/ 	.word	0x00001bc0
        /*0388*/ 	.word	0x000000ff
        /*038c*/ 	.word	0x00000020
        /*0390*/ 	.short	0x010a
        /*0392*/ 	.byte	0x21
	.zero		1


	//   ....[39]....
        /*0394*/ 	.word	0x00001d70
        /*0398*/ 	.word	0x000000ff
        /*039c*/ 	.word	0x00000020
        /*03a0*/ 	.short	0x010a
        /*03a2*/ 	.byte	0x05
	.zero		1


	//   ....[40]....
        /*03a4*/ 	.word	0x00001e80
        /*03a8*/ 	.word	0x000000ff
        /*03ac*/ 	.word	0x00000088
        /*03b0*/ 	.short	0x0101
        /*03b2*/ 	.byte	0x06
	.zero		1


	//   ....[41]....
        /*03b4*/ 	.word	0x00001ea0
        /*03b8*/ 	.word	0x000000ff
        /*03bc*/ 	.word	0x00000020
        /*03c0*/ 	.short	0x010a
        /*03c2*/ 	.byte	0x04
	.zero		1


	//   ....[42]....
        /*03c4*/ 	.word	0x00001f20
        /*03c8*/ 	.word	0x000000ff
        /*03cc*/ 	.word	0x00000020
        /*03d0*/ 	.short	0x010a
        /*03d2*/ 	.byte	0x11
	.zero		1


	//   ....[43]....
        /*03d4*/ 	.word	0x000020b0
        /*03d8*/ 	.word	0x000000ff
        /*03dc*/ 	.word	0x00000020
        /*03e0*/ 	.short	0x010a
        /*03e2*/ 	.byte	0x05
	.zero		1


	//   ....[44]....
        /*03e4*/ 	.word	0x00002210
        /*03e8*/ 	.word	0x00000003
        /*03ec*/ 	.word	0x00000090
        /*03f0*/ 	.short	0x010a
        /*03f2*/ 	.byte	0xff
	.zero		1


	//   ....[45]....
        /*03f4*/ 	.word	0x00002360
        /*03f8*/ 	.word	0x00000000
        /*03fc*/ 	.word	0x00000000
        /*0400*/ 	.short	0x0101
        /*0402*/ 	.byte	0xff
	.zero		1


	//   ....[46]....
        /*0404*/ 	.word	0x00002910
        /*0408*/ 	.word	0x000000ff
        /*040c*/ 	.word	0x00000000
        /*0410*/ 	.short	0x010a
        /*0412*/ 	.byte	0x04
	.zero		1


	//   ....[47]....
        /*0414*/ 	.word	0x000029a0
        /*0418*/ 	.word	0x000000ff
        /*041c*/ 	.word	0x00000000
        /*0420*/ 	.short	0x010a
        /*0422*/ 	.byte	0x05
	.zero		1


	//   ....[48]....
        /*0424*/ 	.word	0x00002a30
        /*0428*/ 	.word	0x000000ff
        /*042c*/ 	.word	0x00000000
        /*0430*/ 	.short	0x010a
        /*0432*/ 	.byte	0x05
	.zero		1


	//   ....[49]....
        /*0434*/ 	.word	0x00002ad0
        /*0438*/ 	.word	0x00000000
        /*043c*/ 	.word	0x00000000
        /*0440*/ 	.short	0x010a
        /*0442*/ 	.byte	0xff
	.zero		1


	//   ....[50]....
        /*0444*/ 	.word	0x00002bf0
        /*0448*/ 	.word	0x00000002
        /*044c*/ 	.word	0x000000f0
        /*0450*/ 	.short	0x010a
        /*0452*/ 	.byte	0xff
	.zero		1


	//   ....[51]....
        /*0454*/ 	.word	0x00002c60
        /*0458*/ 	.word	0x00000002
        /*045c*/ 	.word	0x00000000
        /*0460*/ 	.short	0x0101
        /*0462*/ 	.byte	0xff
	.zero		1


	//   ....[52]....
        /*0464*/ 	.word	0x00002c80
        /*0468*/ 	.word	0x000000ff
        /*046c*/ 	.word	0x000000a0
        /*0470*/ 	.short	0x010a
        /*0472*/ 	.byte	0x04
	.zero		1


	//   ....[53]....
        /*0474*/ 	.word	0x00002da0
        /*0478*/ 	.word	0x00000002
        /*047c*/ 	.word	0x00000090
        /*0480*/ 	.short	0x010a
        /*0482*/ 	.byte	0xff
	.zero		1


	//   ....[54]....
        /*0484*/ 	.word	0x00002ea0
        /*0488*/ 	.word	0x00000002
        /*048c*/ 	.word	0x00000000
        /*0490*/ 	.short	0x0101
        /*0492*/ 	.byte	0xff
	.zero		1


	//   ....[55]....
        /*0494*/ 	.word	0x00002f30
        /*0498*/ 	.word	0x000000ff
        /*049c*/ 	.word	0x000000a0
        /*04a0*/ 	.short	0x0106
        /*04a2*/ 	.byte	0x04
	.zero		1


	//   ....[56]....
        /*04a4*/ 	.word	0x00002f50
        /*04a8*/ 	.word	0x000000ff
        /*04ac*/ 	.word	0x000000a0
        /*04b0*/ 	.short	0x010a
        /*04b2*/ 	.byte	0x04
	.zero		1


	//   ....[57]....
        /*04b4*/ 	.word	0x00002fe0
        /*04b8*/ 	.word	0x000000ff
        /*04bc*/ 	.word	0x000000a0
        /*04c0*/ 	.short	0x0106
        /*04c2*/ 	.byte	0x07
	.zero		1


	//   ....[58]....
        /*04c4*/ 	.word	0x00003020
        /*04c8*/ 	.word	0x00000000
        /*04cc*/ 	.word	0x000000a0
        /*04d0*/ 	.short	0x010a
        /*04d2*/ 	.byte	0xff
	.zero		1


	//   ....[59]....
        /*04d4*/ 	.word	0x00003260
        /*04d8*/ 	.word	0x000000ff
        /*04dc*/ 	.word	0x00000008
        /*04e0*/ 	.short	0x010a
        /*04e2*/ 	.byte	0x05
	.zero		1


	//   ....[60]....
        /*04e4*/ 	.word	0x00003280
        /*04e8*/ 	.word	0x000000ff
        /*04ec*/ 	.word	0x00000008
        /*04f0*/ 	.short	0x010a
        /*04f2*/ 	.byte	0x05
	.zero		1


	//   ....[61]....
        /*04f4*/ 	.word	0x00003410
        /*04f8*/ 	.word	0x000000ff
        /*04fc*/ 	.word	0x00000008
        /*0500*/ 	.short	0x010a
        /*0502*/ 	.byte	0x05
	.zero		1


	//   ....[62]....
        /*0504*/ 	.word	0x00003430
        /*0508*/ 	.word	0x000000ff
        /*050c*/ 	.word	0x00000008
        /*0510*/ 	.short	0x010a
        /*0512*/ 	.byte	0x05
	.zero		1


	//   ....[63]....
        /*0514*/ 	.word	0x000034f0
        /*0518*/ 	.word	0x000000ff
        /*051c*/ 	.word	0x00000000
        /*0520*/ 	.short	0x0101
        /*0522*/ 	.byte	0x04
	.zero		1


	//   ....[64]....
        /*0524*/ 	.word	0x000037f0
        /*0528*/ 	.word	0x00000000
        /*052c*/ 	.word	0x00000090
        /*0530*/ 	.short	0x010a
        /*0532*/ 	.byte	0xff
	.zero		1


	//   ....[65]....
        /*0534*/ 	.word	0x000038b0
        /*0538*/ 	.word	0x00000000
        /*053c*/ 	.word	0x00000000
        /*0540*/ 	.short	0x0101
        /*0542*/ 	.byte	0xff
	.zero		1


	//   ....[66]....
        /*0544*/ 	.word	0x00003970
        /*0548*/ 	.word	0x000000ff
        /*054c*/ 	.word	0x00000000
        /*0550*/ 	.short	0x010a
        /*0552*/ 	.byte	0x04
	.zero		1


	//   ....[67]....
        /*0554*/ 	.word	0x00003980
        /*0558*/ 	.word	0x000000ff
        /*055c*/ 	.word	0x000000d0
        /*0560*/ 	.short	0x010a
        /*0562*/ 	.byte	0x17
	.zero		1


	//   ....[68]....
        /*0564*/ 	.word	0x00003a30
        /*0568*/ 	.word	0x000000ff
        /*056c*/ 	.word	0x00000000
        /*0570*/ 	.short	0x010a
        /*0572*/ 	.byte	0x05
	.zero		1


	//   ....[69]....
        /*0574*/ 	.word	0x00003b70
        /*0578*/ 	.word	0x000000ff
        /*057c*/ 	.word	0x00000000
        /*0580*/ 	.short	0x010a
        /*0582*/ 	.byte	0x04
	.zero		1


	//   ....[70]....
        /*0584*/ 	.word	0x00003dc0
        /*0588*/ 	.word	0x000000ff
        /*058c*/ 	.word	0x00000000
        /*0590*/ 	.short	0x010a
        /*0592*/ 	.byte	0x04
	.zero		1


	//   ....[71]....
        /*0594*/ 	.word	0x00003e50
        /*0598*/ 	.word	0x000000ff
        /*059c*/ 	.word	0x00000000
        /*05a0*/ 	.short	0x010a
        /*05a2*/ 	.byte	0x05
	.zero		1


	//   ....[72]....
        /*05a4*/ 	.word	0x00003ee0
        /*05a8*/ 	.word	0x000000ff
        /*05ac*/ 	.word	0x00000000
        /*05b0*/ 	.short	0x010a
        /*05b2*/ 	.byte	0x05
	.zero		1


	//   ....[73]....
        /*05b4*/ 	.word	0x00003f80
        /*05b8*/ 	.word	0x00000000
        /*05bc*/ 	.word	0x00000000
        /*05c0*/ 	.short	0x010a
        /*05c2*/ 	.byte	0xff
	.zero		1


	//   ....[74]....
        /*05c4*/ 	.word	0x00003fc0
        /*05c8*/ 	.word	0x00000000
        /*05cc*/ 	.word	0x00000000
        /*05d0*/ 	.short	0x010a
        /*05d2*/ 	.byte	0xff
	.zero		1


	//   ....[75]....
        /*05d4*/ 	.word	0x00004030
        /*05d8*/ 	.word	0x000000ff
        /*05dc*/ 	.word	0x00000000
        /*05e0*/ 	.short	0x0101
        /*05e2*/ 	.byte	0x04
	.zero		1


	//   ....[76]....
        /*05e4*/ 	.word	0x00004070
        /*05e8*/ 	.word	0x000000ff
        /*05ec*/ 	.word	0x00000110
        /*05f0*/ 	.short	0x010a
        /*05f2*/ 	.byte	0x11
	.zero		1


	//   ....[77]....
        /*05f4*/ 	.word	0x000040c0
        /*05f8*/ 	.word	0x000000ff
        /*05fc*/ 	.word	0x00000000
        /*0600*/ 	.short	0x0101
        /*0602*/ 	.byte	0x04
	.zero		1


	//   ....[78]....
        /*0604*/ 	.word	0x00004560
        /*0608*/ 	.word	0x0000000c
        /*060c*/ 	.word	0x00000090
        /*0610*/ 	.short	0x010a
        /*0612*/ 	.byte	0xff
	.zero		1


	//   ....[79]....
        /*0614*/ 	.word	0x000046d0
        /*0618*/ 	.word	0x00000000
        /*061c*/ 	.word	0x00000000
        /*0620*/ 	.short	0x0101
        /*0622*/ 	.byte	0xff
	.zero		1


	//   ....[80]....
        /*0624*/ 	.word	0x00004b60
        /*0628*/ 	.word	0x000000ff
        /*062c*/ 	.word	0x00000088
        /*0630*/ 	.short	0x010a
        /*0632*/ 	.byte	0x15
	.zero		1


	//   ....[81]....
        /*0634*/ 	.word	0x00004ce0
        /*0638*/ 	.word	0x000000ff
        /*063c*/ 	.word	0x00000060
        /*0640*/ 	.short	0x010a
        /*0642*/ 	.byte	0x15
	.zero		1


	//   ....[82]....
        /*0644*/ 	.word	0x00004ee0
        /*0648*/ 	.word	0x000000ff
        /*064c*/ 	.word	0x00000040
        /*0650*/ 	.short	0x010b
        /*0652*/ 	.byte	0x15
	.zero		1


	//   ....[83]....
        /*0654*/ 	.word	0x00004ef0
        /*0658*/ 	.word	0x000000ff
        /*065c*/ 	.word	0x00000000
        /*0660*/ 	.short	0x0101
        /*0662*/ 	.byte	0x06
	.zero		1


	//   ....[84]....
        /*0664*/ 	.word	0x00004f00
        /*0668*/ 	.word	0x000000ff
        /*066c*/ 	.word	0x00000068
        /*0670*/ 	.short	0x010a
        /*0672*/ 	.byte	0x15
	.zero		1


	//   ....[85]....
        /*0674*/ 	.word	0x000050b0
        /*0678*/ 	.word	0x000000ff
        /*067c*/ 	.word	0x00000048
        /*0680*/ 	.short	0x010b
        /*0682*/ 	.byte	0x15
	.zero		1


	//   ....[86]....
        /*0684*/ 	.word	0x000050c0
        /*0688*/ 	.word	0x000000ff
        /*068c*/ 	.word	0x00000000
        /*0690*/ 	.short	0x0101
        /*0692*/ 	.byte	0x06
	.zero		1


	//   ....[87]....
        /*0694*/ 	.word	0x000050d0
        /*0698*/ 	.word	0x000000ff
        /*069c*/ 	.word	0x00000070
        /*06a0*/ 	.short	0x010a
        /*06a2*/ 	.byte	0x15
	.zero		1


	//   ....[88]....
        /*06a4*/ 	.word	0x00005280
        /*06a8*/ 	.word	0x000000ff
        /*06ac*/ 	.word	0x00000050
        /*06b0*/ 	.short	0x010b
        /*06b2*/ 	.byte	0x15
	.zero		1


	//   ....[89]....
        /*06b4*/ 	.word	0x00005290
        /*06b8*/ 	.word	0x000000ff
        /*06bc*/ 	.word	0x00000000
        /*06c0*/ 	.short	0x0101
        /*06c2*/ 	.byte	0x06
	.zero		1


	//   ....[90]....
        /*06c4*/ 	.word	0x000052a0
        /*06c8*/ 	.word	0x000000ff
        /*06cc*/ 	.word	0x00000078
        /*06d0*/ 	.short	0x010a
        /*06d2*/ 	.byte	0x15
	.zero		1


	//   ....[91]....
        /*06d4*/ 	.word	0x000054e0
        /*06d8*/ 	.word	0x000000ff
        /*06dc*/ 	.word	0x00000058
        /*06e0*/ 	.short	0x010b
        /*06e2*/ 	.byte	0x15
	.zero		1


	//   ....[92]....
        /*06e4*/ 	.word	0x000054f0
        /*06e8*/ 	.word	0x000000ff
        /*06ec*/ 	.word	0x00000000
        /*06f0*/ 	.short	0x0101
        /*06f2*/ 	.byte	0x25
	.zero		1


	//   ....[93]....
        /*06f4*/ 	.word	0x00005530
        /*06f8*/ 	.word	0x000000ff
        /*06fc*/ 	.word	0x00000060
        /*0700*/ 	.short	0x010a
        /*0702*/ 	.byte	0x15
	.zero		1


	//   ....[94]....
        /*0704*/ 	.word	0x00005550
        /*0708*/ 	.word	0x000000ff
        /*070c*/ 	.word	0x00000068
        /*0710*/ 	.short	0x010a
        /*0712*/ 	.byte	0x15
	.zero		1


	//   ....[95]....
        /*0714*/ 	.word	0x00005570
        /*0718*/ 	.word	0x000000ff
        /*071c*/ 	.word	0x00000070
        /*0720*/ 	.short	0x010a
        /*0722*/ 	.byte	0x15
	.zero		1


	//   ....[96]....
        /*0724*/ 	.word	0x000055b0
        /*0728*/ 	.word	0x00000000
        /*072c*/ 	.word	0x00000078
        /*0730*/ 	.short	0x010a
        /*0732*/ 	.byte	0xff
	.zero		1


	//   ....[97]....
        /*0734*/ 	.word	0x000058f0
        /*0738*/ 	.word	0x00000003
        /*073c*/ 	.word	0x00000090
        /*0740*/ 	.short	0x010a
        /*0742*/ 	.byte	0xff
	.zero		1


	//   ....[98]....
        /*0744*/ 	.word	0x00005a70
        /*0748*/ 	.word	0x00000000
        /*074c*/ 	.word	0x00000000
        /*0750*/ 	.short	0x0101
        /*0752*/ 	.byte	0xff
	.zero		1


	//   ....[99]....
        /*0754*/ 	.word	0x000065b0
        /*0758*/ 	.word	0x000000ff
        /*075c*/ 	.word	0x00000040
        /*0760*/ 	.short	0x010a
        /*0762*/ 	.byte	0x2b
	.zero		1


	//   ....[100]....
        /*0764*/ 	.word	0x000065f0
        /*0768*/ 	.word	0x00000035
        /*076c*/ 	.word	0x000000b0
        /*0770*/ 	.short	0x010a
        /*0772*/ 	.byte	0xff
	.zero		1


	//   ....[101]....
        /*0774*/ 	.word	0x00006700
        /*0778*/ 	.word	0x000000ff
        /*077c*/ 	.word	0x00000040
        /*0780*/ 	.short	0x010a
        /*0782*/ 	.byte	0x2b
	.zero		1


	//   ....[102]....
        /*0784*/ 	.word	0x000067d0
        /*0788*/ 	.word	0x00000035
        /*078c*/ 	.word	0x000000b0
        /*0790*/ 	.short	0x010a
        /*0792*/ 	.byte	0xff
	.zero		1


	//   ....[103]....
        /*0794*/ 	.word	0x00006f90
        /*0798*/ 	.word	0x00000000
        /*079c*/ 	.word	0x00000000
        /*07a0*/ 	.short	0x0101
        /*07a2*/ 	.byte	0xff
	.zero		1


	//   ....[104]....
        /*07a4*/ 	.word	0x00006fa0
        /*07a8*/ 	.word	0x00000002
        /*07ac*/ 	.word	0x00000040
        /*07b0*/ 	.short	0x010a
        /*07b2*/ 	.byte	0xff
	.zero		1


	//   ....[105]....
        /*07b4*/ 	.word	0x00007060
        /*07b8*/ 	.word	0x00000002
        /*07bc*/ 	.word	0x00000040
        /*07c0*/ 	.short	0x010a
        /*07c2*/ 	.byte	0xff
	.zero		1


	//   ....[106]....
        /*07c4*/ 	.word	0x00007860
        /*07c8*/ 	.word	0x00000000
        /*07cc*/ 	.word	0x00000000
        /*07d0*/ 	.short	0x0101
        /*07d2*/ 	.byte	0xff
	.zero		1


	//   ....[107]....
        /*07d4*/ 	.word	0x00007880
        /*07d8*/ 	.word	0x00000002
        /*07dc*/ 	.word	0x00000040
        /*07e0*/ 	.short	0x010a
        /*07e2*/ 	.byte	0xff
	.zero		1


	//   ....[108]....
        /*07e4*/ 	.word	0x00007930
        /*07e8*/ 	.word	0x00000002
        /*07ec*/ 	.word	0x00000040
        /*07f0*/ 	.short	0x010a
        /*07f2*/ 	.byte	0xff
	.zero		1


	//   ....[109]....
        /*07f4*/ 	.word	0x00008130
        /*07f8*/ 	.word	0x00000000
        /*07fc*/ 	.word	0x00000000
        /*0800*/ 	.short	0x0101
        /*0802*/ 	.byte	0xff
	.zero		1


	//   ....[110]....
        /*0804*/ 	.word	0x00008150
        /*0808*/ 	.word	0x00000003
        /*080c*/ 	.word	0x00000040
        /*0810*/ 	.short	0x010a
        /*0812*/ 	.byte	0xff
	.zero		1


	//   ....[111]....
        /*0814*/ 	.word	0x00008200
        /*0818*/ 	.word	0x00000003
        /*081c*/ 	.word	0x00000040
        /*0820*/ 	.short	0x010a
        /*0822*/ 	.byte	0xff
	.zero		1


	//   ....[112]....
        /*0824*/ 	.word	0x000084b0
        /*0828*/ 	.word	0x00000035
        /*082c*/ 	.word	0x00000000
        /*0830*/ 	.short	0x0101
        /*0832*/ 	.byte	0xff
	.zero		1


	//   ....[113]....
        /*0834*/ 	.word	0x00008a50
        /*0838*/ 	.word	0x00000000
        /*083c*/ 	.word	0x00000000
        /*0840*/ 	.short	0x0101
        /*0842*/ 	.byte	0xff
	.zero		1


	//   ....[114]....
        /*0844*/ 	.word	0x00008ce0
        /*0848*/ 	.word	0x000000ff
        /*084c*/ 	.word	0x00000000
        /*0850*/ 	.short	0x0101
        /*0852*/ 	.byte	0x04
	.zero		1


	//   ....[115]....
        /*0854*/ 	.word	0x00008d00
        /*0858*/ 	.word	0x00000000
        /*085c*/ 	.word	0x00000100
        /*0860*/ 	.short	0x010a
        /*0862*/ 	.byte	0xff
	.zero		1


	//   ....[116]....
        /*0864*/ 	.word	0x00008d60
        /*0868*/ 	.word	0x00000000
        /*086c*/ 	.word	0x00000020
        /*0870*/ 	.short	0x010a
        /*0872*/ 	.byte	0xff
	.zero		1


	//   ....[117]....
        /*0874*/ 	.word	0x00008dc0
        /*0878*/ 	.word	0x00000000
        /*087c*/ 	.word	0x00000020
        /*0880*/ 	.short	0x010a
        /*0882*/ 	.byte	0xff
	.zero		1


	//   ....[118]....
        /*0884*/ 	.word	0x00008e10
        /*0888*/ 	.word	0x00000003
        /*088c*/ 	.word	0x00000090
        /*0890*/ 	.short	0x010a
        /*0892*/ 	.byte	0xff
	.zero		1


	//   ....[119]....
        /*0894*/ 	.word	0x00008e70
        /*0898*/ 	.word	0x00000000
        /*089c*/ 	.word	0x00000000
        /*08a0*/ 	.short	0x010a
        /*08a2*/ 	.byte	0xff
	.zero		1


	//   ....[120]....
        /*08a4*/ 	.word	0x00008ed0
        /*08a8*/ 	.word	0x00000000
        /*08ac*/ 	.word	0x00000000
        /*08b0*/ 	.short	0x010a
        /*08b2*/ 	.byte	0xff
	.zero		1


	//   ....[121]....
        /*08b4*/ 	.word	0x00008f30
        /*08b8*/ 	.word	0x00000000
        /*08bc*/ 	.word	0x00000000
        /*08c0*/ 	.short	0x010a
        /*08c2*/ 	.byte	0xff
	.zero		1


	//   ....[122]....
        /*08c4*/ 	.word	0x00008f80
        /*08c8*/ 	.word	0x00000002
        /*08cc*/ 	.word	0x000000f0
        /*08d0*/ 	.short	0x010a
        /*08d2*/ 	.byte	0xff
	.zero		1


	//   ....[123]....
        /*08d4*/ 	.word	0x00008fe0
        /*08d8*/ 	.word	0x00000002
        /*08dc*/ 	.word	0x000000a0
        /*08e0*/ 	.short	0x010a
        /*08e2*/ 	.byte	0xff
	.zero		1


	//   ....[124]....
        /*08e4*/ 	.word	0x00009030
        /*08e8*/ 	.word	0x00000002
        /*08ec*/ 	.word	0x00000090
        /*08f0*/ 	.short	0x010a
        /*08f2*/ 	.byte	0xff
	.zero		1


	//   ....[125]....
        /*08f4*/ 	.word	0x00009090
        /*08f8*/ 	.word	0x00000000
        /*08fc*/ 	.word	0x000000a0
        /*0900*/ 	.short	0x010a
        /*0902*/ 	.byte	0xff
	.zero		1


	//   ....[126]....
        /*0904*/ 	.word	0x000090f0
        /*0908*/ 	.word	0x00000005
        /*090c*/ 	.word	0x00000008
        /*0910*/ 	.short	0x010a
        /*0912*/ 	.byte	0xff
	.zero		1


	//   ....[127]....
        /*0914*/ 	.word	0x000091d0
        /*0918*/ 	.word	0x00000000
        /*091c*/ 	.word	0x00000008
        /*0920*/ 	.short	0x010a
        /*0922*/ 	.byte	0xff
	.zero		1


	//   ....[128]....
        /*0924*/ 	.word	0x00009220
        /*0928*/ 	.word	0x00000000
        /*092c*/ 	.word	0x00000090
        /*0930*/ 	.short	0x010a
        /*0932*/ 	.byte	0xff
	.zero		1


	//   ....[129]....
        /*0934*/ 	.word	0x00009280
        /*0938*/ 	.word	0x00000000
        /*093c*/ 	.word	0x000000d0
        /*0940*/ 	.short	0x010a
        /*0942*/ 	.byte	0xff
	.zero		1


	//   ....[130]....
        /*0944*/ 	.word	0x000092e0
        /*0948*/ 	.word	0x00000000
        /*094c*/ 	.word	0x00000000
        /*0950*/ 	.short	0x010a
        /*0952*/ 	.byte	0xff
	.zero		1


	//   ....[131]....
        /*0954*/ 	.word	0x00009340
        /*0958*/ 	.word	0x00000000
        /*095c*/ 	.word	0x00000000
        /*0960*/ 	.short	0x010a
        /*0962*/ 	.byte	0xff
	.zero		1


	//   ....[132]....
        /*0964*/ 	.word	0x000093a0
        /*0968*/ 	.word	0x00000000
        /*096c*/ 	.word	0x00000000
        /*0970*/ 	.short	0x010a
        /*0972*/ 	.byte	0xff
	.zero		1


	//   ....[133]....
        /*0974*/ 	.word	0x00009400
        /*0978*/ 	.word	0x00000000
        /*097c*/ 	.word	0x00000000
        /*0980*/ 	.short	0x010a
        /*0982*/ 	.byte	0xff
	.zero		1


	//   ....[134]....
        /*0984*/ 	.word	0x00009460
        /*0988*/ 	.word	0x00000000
        /*098c*/ 	.word	0x00000110
        /*0990*/ 	.short	0x010a
        /*0992*/ 	.byte	0xff
	.zero		1


	//   ....[135]....
        /*0994*/ 	.word	0x000094b0
        /*0998*/ 	.word	0x0000000c
        /*099c*/ 	.word	0x00000090
        /*09a0*/ 	.short	0x010a
        /*09a2*/ 	.byte	0xff
	.zero		1


	//   ....[136]....
        /*09a4*/ 	.word	0x00009510
        /*09a8*/ 	.word	0x00000000
        /*09ac*/ 	.word	0x00000088
        /*09b0*/ 	.short	0x010a
        /*09b2*/ 	.byte	0xff
	.zero		1


	//   ....[137]....
        /*09b4*/ 	.word	0x00009570
        /*09b8*/ 	.word	0x00000000
        /*09bc*/ 	.word	0x00000060
        /*09c0*/ 	.short	0x010a
        /*09c2*/ 	.byte	0xff
	.zero		1


	//   ....[138]....
        /*09c4*/ 	.word	0x000095d0
        /*09c8*/ 	.word	0x00000000
        /*09cc*/ 	.word	0x00000068
        /*09d0*/ 	.short	0x010a
        /*09d2*/ 	.byte	0xff
	.zero		1


	//   ....[139]....
        /*09d4*/ 	.word	0x00009630
        /*09d8*/ 	.word	0x00000000
        /*09dc*/ 	.word	0x00000070
        /*09e0*/ 	.short	0x010a
        /*09e2*/ 	.byte	0xff
	.zero		1


	//   ....[140]....
        /*09e4*/ 	.word	0x00009690
        /*09e8*/ 	.word	0x00000000
        /*09ec*/ 	.word	0x00000078
        /*09f0*/ 	.short	0x010a
        /*09f2*/ 	.byte	0xff
	.zero		1


	//   ....[141]....
        /*09f4*/ 	.word	0x000096f0
        /*09f8*/ 	.word	0x00000000
        /*09fc*/ 	.word	0x00000060
        /*0a00*/ 	.short	0x010a
        /*0a02*/ 	.byte	0xff
	.zero		1


	//   ....[142]....
        /*0a04*/ 	.word	0x00009750
        /*0a08*/ 	.word	0x00000000
        /*0a0c*/ 	.word	0x00000068
        /*0a10*/ 	.short	0x010a
        /*0a12*/ 	.byte	0xff
	.zero		1


	//   ....[143]....
        /*0a14*/ 	.word	0x000097b0
        /*0a18*/ 	.word	0x00000000
        /*0a1c*/ 	.word	0x00000070
        /*0a20*/ 	.short	0x010a
        /*0a22*/ 	.byte	0xff
	.zero		1


	//   ....[144]....
        /*0a24*/ 	.word	0x00009800
        /*0a28*/ 	.word	0x00000003
        /*0a2c*/ 	.word	0x00000090
        /*0a30*/ 	.short	0x010a
        /*0a32*/ 	.byte	0xff
	.zero		1


	//   ....[145]....
        /*0a34*/ 	.word	0x00009860
        /*0a38*/ 	.word	0x00000002
        /*0a3c*/ 	.word	0x00000040
        /*0a40*/ 	.short	0x010a
        /*0a42*/ 	.byte	0xff
	.zero		1


	//   ....[146]....
        /*0a44*/ 	.word	0x000098b0
        /*0a48*/ 	.word	0x00000035
        /*0a4c*/ 	.word	0x000000b0
        /*0a50*/ 	.short	0x010a
        /*0a52*/ 	.byte	0xff
	.zero		1


	//   ....[147]....
        /*0a54*/ 	.word	0x00009900
        /*0a58*/ 	.word	0x00000002
        /*0a5c*/ 	.word	0x00000040
        /*0a60*/ 	.short	0x010a
        /*0a62*/ 	.byte	0xff
	.zero		1


	//   ....[148]....
        /*0a64*/ 	.word	0x00009950
        /*0a68*/ 	.word	0x00000002
        /*0a6c*/ 	.word	0x00000040
        /*0a70*/ 	.short	0x010a
        /*0a72*/ 	.byte	0xff
	.zero		1


	//   ....[149]....
        /*0a74*/ 	.word	0x000099a0
        /*0a78*/ 	.word	0x00000003
        /*0a7c*/ 	.word	0x00000040
        /*0a80*/ 	.short	0x010a
        /*0a82*/ 	.byte	0xff
	.zero		1


	//----- nvinfo : EIATTR_NUM_MBARRIERS
	.align		4
.L_47:
        /*0a84*/ 	.byte	0x03, 0x38
        /*0a86*/ 	.short	0x0023


	//----- nvinfo : EIATTR_EXIT_INSTR_OFFSETS
	.align		4
        /*0a88*/ 	.byte	0x04, 0x1c
        /*0a8a*/ 	.short	(.L_49 - .L_48)


	//   ....[0]....
.L_48:
        /*0a8c*/ 	.word	0x00002b00


	//   ....[1]....
        /*0a90*/ 	.word	0x00002ff0


	//   ....[2]....
        /*0a94*/ 	.word	0x00003050


	//   ....[3]....
        /*0a98*/ 	.word	0x000042f0


	//   ....[4]....
        /*0a9c*/ 	.word	0x000055e0


	//   ....[5]....
        /*0aa0*/ 	.word	0x00005620


	//   ....[6]....
        /*0aa4*/ 	.word	0x00008bd0


	//   ....[7]....
        /*0aa8*/ 	.word	0x00008c50


	//   ....[8]....
        /*0aac*/ 	.word	0x00008c80


	//   ....[9]....
        /*0ab0*/ 	.word	0x00008cf0


	//----- nvinfo : EIATTR_MAX_THREADS
	.align		4
.L_49:
        /*0ab4*/ 	.byte	0x04, 0x05
        /*0ab6*/ 	.short	(.L_51 - .L_50)
.L_50:
        /*0ab8*/ 	.word	0x00000100
        /*0abc*/ 	.word	0x00000001
        /*0ac0*/ 	.word	0x00000001


	//----- nvinfo : EIATTR_CRS_STACK_SIZE
	.align		4
.L_51:
        /*0ac4*/ 	.byte	0x04, 0x1e
        /*0ac6*/ 	.short	(.L_53 - .L_52)
.L_52:
        /*0ac8*/ 	.word	0x00000000


	//----- nvinfo : EIATTR_CBANK_PARAM_SIZE
	.align		4
.L_53:
        /*0acc*/ 	.byte	0x03, 0x19
        /*0ace*/ 	.short	0x0800


	//----- nvinfo : EIATTR_PARAM_CBANK
	.align		4
        /*0ad0*/ 	.byte	0x04, 0x0a
        /*0ad2*/ 	.short	(.L_55 - .L_54)
	.align		4
.L_54:
        /*0ad4*/ 	.word	index@(.nv.constant0._ZN7cutlass13device_kernelINS_4gemm6kernel13GemmUniversalIN4cute5tupleIJiiiiEEENS1_10collective13CollectiveMmaINS1_35MainloopSm100TmaUmmaWarpSpecializedILi4ELi2ELi4ENS5_IJNS4_1CILi2EEESB_NSA_ILi1EEEEEEEENS5_IJNSA_ILi128EEESF_NSA_ILi32EEEEEENS_6half_tENS5_IJlSC_lEEESI_SJ_NS4_8TiledMMAINS4_8MMA_AtomIJNS4_26SM100_MMA_F16BF16_2x1SM_SSISI_SI_fLi128ELi128ELNS4_4UMMA5MajorE0ELSO_0ELNSN_7ScaleInE0ELSP_0EEEEEENS4_6LayoutINS5_IJSC_SC_SC_EEENS5_IJNSA_ILi0EEESU_SU_EEEEENS5_IJNS4_10UnderscoreESX_SX_EEEEENS4_28SM100_TMA_2SM_LOAD_MULTICASTENS4_14ComposedLayoutINS4_7SwizzleILi2ELi4ELi3EEENS4_18smem_ptr_flag_bitsILi16EEENSS_INS5_IJNSA_ILi8EEESG_EEENS5_IJSG_SC_EEEEEEEvNS4_8identityENS4_18SM100_TMA_2SM_LOADES1A_vS1B_EENS_8epilogue10collective18CollectiveEpilogueINS1E_23Sm100TmaWarpSpecializedILi4ELi2ELi16ELb1ELb0EEEJNS5_IJNSA_ILi64EEESF_SG_EEENS5_IJNSS_IS1J_SC_EENSS_INS5_IJNSA_ILi16EEESB_EEENS5_IJSC_S1J_EEEEEEEESI_SJ_SI_SJ_NS1E_6fusion15FusionCallbacksIS1I_NS1R_17LinearCombinationISI_fSI_fLNS_15FloatRoundStyleE2EEES1K_S1Q_JEEENS4_5SM1004TMEM4LOAD26SM100_TMEM_LOAD_32dp32b16xENS4_13SM90_TMA_LOADENS11_INS12_ILi1ELi4ELi3EEES15_NSS_INS5_IJS16_S1M_EEENS5_IJS1M_SC_EEEEEEENS4_39AutoVectorizingCopyWithAssumedAlignmentILi128EEENS4_14SM90_TMA_STOREES26_S28_S28_EEEvvEEEEvNT_6ParamsE)
        /*0ad8*/ 	.short	0x0380
        /*0ada*/ 	.short	0x0800


	//----- nvinfo : EIATTR_SW_WAR
	.align		4
.L_55:
        /*0adc*/ 	.byte	0x04, 0x36
        /*0ade*/ 	.short	(.L_57 - .L_56)
.L_56:
        /*0ae0*/ 	.word	0x00000008
.L_57:


//--------------------- .nv.callgraph             --------------------------
	.section	.nv.callgraph,"",@"SHT_CUDA_CALLGRAPH"
	.align	4
	.sectionentsize	8
	.align		4
        /*0000*/ 	.word	0x00000000
	.align		4
        /*0004*/ 	.word	0xffffffff
	.align		4
        /*0008*/ 	.word	index@(_ZN7cutlass13device_kernelINS_4gemm6kernel13GemmUniversalIN4cute5tupleIJiiiiEEENS1_10collective13CollectiveMmaINS1_35MainloopSm100TmaUmmaWarpSpecializedILi4ELi2ELi4ENS5_IJNS4_1CILi2EEESB_NSA_ILi1EEEEEEEENS5_IJNSA_ILi128EEESF_NSA_ILi32EEEEEENS_6half_tENS5_IJlSC_lEEESI_SJ_NS4_8TiledMMAINS4_8MMA_AtomIJNS4_26SM100_MMA_F16BF16_2x1SM_SSISI_SI_fLi128ELi128ELNS4_4UMMA5MajorE0ELSO_0ELNSN_7ScaleInE0ELSP_0EEEEEENS4_6LayoutINS5_IJSC_SC_SC_EEENS5_IJNSA_ILi0EEESU_SU_EEEEENS5_IJNS4_10UnderscoreESX_SX_EEEEENS4_28SM100_TMA_2SM_LOAD_MULTICASTENS4_14ComposedLayoutINS4_7SwizzleILi2ELi4ELi3EEENS4_18smem_ptr_flag_bitsILi16EEENSS_INS5_IJNSA_ILi8EEESG_EEENS5_IJSG_SC_EEEEEEEvNS4_8identityENS4_18SM100_TMA_2SM_LOADES1A_vS1B_EENS_8epilogue10collective18CollectiveEpilogueINS1E_23Sm100TmaWarpSpecializedILi4ELi2ELi16ELb1ELb0EEEJNS5_IJNSA_ILi64EEESF_SG_EEENS5_IJNSS_IS1J_SC_EENSS_INS5_IJNSA_ILi16EEESB_EEENS5_IJSC_S1J_EEEEEEEESI_SJ_SI_SJ_NS1E_6fusion15FusionCallbacksIS1I_NS1R_17LinearCombinationISI_fSI_fLNS_15FloatRoundStyleE2EEES1K_S1Q_JEEENS4_5SM1004TMEM4LOAD26SM100_TMEM_LOAD_32dp32b16xENS4_13SM90_TMA_LOADENS11_INS12_ILi1ELi4ELi3EEES15_NSS_INS5_IJS16_S1M_EEENS5_IJS1M_SC_EEEEEEENS4_39AutoVectorizingCopyWithAssumedAlignmentILi128EEENS4_14SM90_TMA_STOREES26_S28_S28_EEEvvEEEEvNT_6ParamsE)
	.align		4
        /*000c*/ 	.word	index@(__assertfail)
	.align		4
        /*0010*/ 	.word	0x00000000
	.align		4
        /*0014*/ 	.word	0xfffffffe
	.align		4
        /*0018*/ 	.word	0x00000000
	.align		4
        /*001c*/ 	.word	0xfffffffd
	.align		4
        /*0020*/ 	.word	0x00000000
	.align		4
        /*0024*/ 	.word	0xfffffffc


//--------------------- .nv.constant4             --------------------------
	.section	.nv.constant4,"a",@progbits
	.align	8
	.align		8
.nv.constant4:
        /*0000*/ 	.dword	__assertfail
	.align		8
        /*0008*/ 	.dword	__unnamed_1
	.align		8
        /*0010*/ 	.dword	__unnamed_2
	.align		8
        /*0018*/ 	.dword	_ZN39_INTERNAL_034337c9_4_k_cu_e2db02f1_72604cuda3std3__45__cpo5beginE
	.align		8
        /*0020*/ 	.dword	_ZN39_INTERNAL_034337c9_4_k_cu_e2db02f1_72604cuda3std3__45__cpo3endE
	.align		8
        /*0028*/ 	.dword	_ZN39_INTERNAL_034337c9_4_k_cu_e2db02f1_72604cuda3std3__45__cpo6cbeginE
	.align		8
        /*0030*/ 	.dword	_ZN39_INTERNAL_034337c9_4_k_cu_e2db02f1_72604cuda3std3__45__cpo4cendE
	.align		8
        /*0038*/ 	.dword	_ZN39_INTERNAL_034337c9_4_k_cu_e2db02f1_72604cuda3std3__441_GLOBAL__N__034337c9_4_k_cu_e2db02f1_72606ignoreE
	.align		8
        /*0040*/ 	.dword	_ZN39_INTERNAL_034337c9_4_k_cu_e2db02f1_72604cuda3std3__419piecewise_constructE
	.align		8
        /*0048*/ 	.dword	_ZN39_INTERNAL_034337c9_4_k_cu_e2db02f1_72604cuda3std3__48in_placeE
	.align		8
        /*0050*/ 	.dword	_ZN39_INTERNAL_034337c9_4_k_cu_e2db02f1_72604cuda3std6ranges3__45__cpo4swapE
	.align		8
        /*0058*/ 	.dword	_ZN39_INTERNAL_034337c9_4_k_cu_e2db02f1_72604cuda3std6ranges3__45__cpo9iter_moveE
	.align		8
        /*0060*/ 	.dword	_ZN39_INTERNAL_034337c9_4_k_cu_e2db02f1_72604cute7productE
	.align		8
        /*0068*/ 	.dword	_ZN39_INTERNAL_034337c9_4_k_cu_e2db02f1_72604cute1_E
	.align		8
        /*0070*/ 	.dword	$str$25
	.align		8
        /*0078*/ 	.dword	$str$26
	.align		8
        /*0080*/ 	.dword	$str$27
	.align		8
        /*0088*/ 	.dword	$str$28


//--------------------- .text._ZN7cutlass13device_kernelINS_4gemm6kernel13GemmUniversalIN4cute5tupleIJiiiiEEENS1_10collective13CollectiveMmaINS1_35MainloopSm100TmaUmmaWarpSpecializedILi4ELi2ELi4ENS5_IJNS4_1CILi2EEESB_NSA_ILi1EEEEEEEENS5_IJNSA_ILi128EEESF_NSA_ILi32EEEEEENS_6half_tENS5_IJlSC_lEEESI_SJ_NS4_8TiledMMAINS4_8MMA_AtomIJNS4_26SM100_MMA_F16BF16_2x1SM_SSISI_SI_fLi128ELi128ELNS4_4UMMA5MajorE0ELSO_0ELNSN_7ScaleInE0ELSP_0EEEEEENS4_6LayoutINS5_IJSC_SC_SC_EEENS5_IJNSA_ILi0EEESU_SU_EEEEENS5_IJNS4_10UnderscoreESX_SX_EEEEENS4_28SM100_TMA_2SM_LOAD_MULTICASTENS4_14ComposedLayoutINS4_7SwizzleILi2ELi4ELi3EEENS4_18smem_ptr_flag_bitsILi16EEENSS_INS5_IJNSA_ILi8EEESG_EEENS5_IJSG_SC_EEEEEEEvNS4_8identityENS4_18SM100_TMA_2SM_LOADES1A_vS1B_EENS_8epilogue10collective18CollectiveEpilogueINS1E_23Sm100TmaWarpSpecializedILi4ELi2ELi16ELb1ELb0EEEJNS5_IJNSA_ILi64EEESF_SG_EEENS5_IJNSS_IS1J_SC_EENSS_INS5_IJNSA_ILi16EEESB_EEENS5_IJSC_S1J_EEEEEEEESI_SJ_SI_SJ_NS1E_6fusion15FusionCallbacksIS1I_NS1R_17LinearCombinationISI_fSI_fLNS_15FloatRoundStyleE2EEES1K_S1Q_JEEENS4_5SM1004TMEM4LOAD26SM100_TMEM_LOAD_32dp32b16xENS4_13SM90_TMA_LOADENS11_INS12_ILi1ELi4ELi3EEES15_NSS_INS5_IJS16_S1M_EEENS5_IJS1M_SC_EEEEEEENS4_39AutoVectorizingCopyWithAssumedAlignmentILi128EEENS4_14SM90_TMA_STOREES26_S28_S28_EEEvvEEEEvNT_6ParamsE --------------------------
	.section	.text._ZN7cutlass13device_kernelINS_4gemm6kernel13GemmUniversalIN4cute5tupleIJiiiiEEENS1_10collective13CollectiveMmaINS1_35MainloopSm100TmaUmmaWarpSpecializedILi4ELi2ELi4ENS5_IJNS4_1CILi2EEESB_NSA_ILi1EEEEEEEENS5_IJNSA_ILi128EEESF_NSA_ILi32EEEEEENS_6half_tENS5_IJlSC_lEEESI_SJ_NS4_8TiledMMAINS4_8MMA_AtomIJNS4_26SM100_MMA_F16BF16_2x1SM_SSISI_SI_fLi128ELi128ELNS4_4UMMA5MajorE0ELSO_0ELNSN_7ScaleInE0ELSP_0EEEEEENS4_6LayoutINS5_IJSC_SC_SC_EEENS5_IJNSA_ILi0EEESU_SU_EEEEENS5_IJNS4_10UnderscoreESX_SX_EEEEENS4_28SM100_TMA_2SM_LOAD_MULTICASTENS4_14ComposedLayoutINS4_7SwizzleILi2ELi4ELi3EEENS4_18smem_ptr_flag_bitsILi16EEENSS_INS5_IJNSA_ILi8EEESG_EEENS5_IJSG_SC_EEEEEEEvNS4_8identityENS4_18SM100_TMA_2SM_LOADES1A_vS1B_EENS_8epilogue10collective18CollectiveEpilogueINS1E_23Sm100TmaWarpSpecializedILi4ELi2ELi16ELb1ELb0EEEJNS5_IJNSA_ILi64EEESF_SG_EEENS5_IJNSS_IS1J_SC_EENSS_INS5_IJNSA_ILi16EEESB_EEENS5_IJSC_S1J_EEEEEEEESI_SJ_SI_SJ_NS1E_6fusion15FusionCallbacksIS1I_NS1R_17LinearCombinationISI_fSI_fLNS_15FloatRoundStyleE2EEES1K_S1Q_JEEENS4_5SM1004TMEM4LOAD26SM100_TMEM_LOAD_32dp32b16xENS4_13SM90_TMA_LOADENS11_INS12_ILi1ELi4ELi3EEES15_NSS_INS5_IJS16_S1M_EEENS5_IJS1M_SC_EEEEEEENS4_39AutoVectorizingCopyWithAssumedAlignmentILi128EEENS4_14SM90_TMA_STOREES26_S28_S28_EEEvvEEEEvNT_6ParamsE,"ax",@progbits
	.align	128
.text._ZN7cutlass13device_kernelINS_4gemm6kernel13GemmUniversalIN4cute5tupleIJiiiiEEENS1_10collective13CollectiveMmaINS1_35MainloopSm100TmaUmmaWarpSpecializedILi4ELi2ELi4ENS5_IJNS4_1CILi2EEESB_NSA_ILi1EEEEEEEENS5_IJNSA_ILi128EEESF_NSA_ILi32EEEEEENS_6half_tENS5_IJlSC_lEEESI_SJ_NS4_8TiledMMAINS4_8MMA_AtomIJNS4_26SM100_MMA_F16BF16_2x1SM_SSISI_SI_fLi128ELi128ELNS4_4UMMA5MajorE0ELSO_0ELNSN_7ScaleInE0ELSP_0EEEEEENS4_6LayoutINS5_IJSC_SC_SC_EEENS5_IJNSA_ILi0EEESU_SU_EEEEENS5_IJNS4_10UnderscoreESX_SX_EEEEENS4_28SM100_TMA_2SM_LOAD_MULTICASTENS4_14ComposedLayoutINS4_7SwizzleILi2ELi4ELi3EEENS4_18smem_ptr_flag_bitsILi16EEENSS_INS5_IJNSA_ILi8EEESG_EEENS5_IJSG_SC_EEEEEEEvNS4_8identityENS4_18SM100_TMA_2SM_LOADES1A_vS1B_EENS_8epilogue10collective18CollectiveEpilogueINS1E_23Sm100TmaWarpSpecializedILi4ELi2ELi16ELb1ELb0EEEJNS5_IJNSA_ILi64EEESF_SG_EEENS5_IJNSS_IS1J_SC_EENSS_INS5_IJNSA_ILi16EEESB_EEENS5_IJSC_S1J_EEEEEEEESI_SJ_SI_SJ_NS1E_6fusion15FusionCallbacksIS1I_NS1R_17LinearCombinationISI_fSI_fLNS_15FloatRoundStyleE2EEES1K_S1Q_JEEENS4_5SM1004TMEM4LOAD26SM100_TMEM_LOAD_32dp32b16xENS4_13SM90_TMA_LOADENS11_INS12_ILi1ELi4ELi3EEES15_NSS_INS5_IJS16_S1M_EEENS5_IJS1M_SC_EEEEEEENS4_39AutoVectorizingCopyWithAssumedAlignmentILi128EEENS4_14SM90_TMA_STOREES26_S28_S28_EEEvvEEEEvNT_6ParamsE:
        .type           _ZN7cutlass13device_kernelINS_4gemm6kernel13GemmUniversalIN4cute5tupleIJiiiiEEENS1_10collective13CollectiveMmaINS1_35MainloopSm100TmaUmmaWarpSpecializedILi4ELi2ELi4ENS5_IJNS4_1CILi2EEESB_NSA_ILi1EEEEEEEENS5_IJNSA_ILi128EEESF_NSA_ILi32EEEEEENS_6half_tENS5_IJlSC_lEEESI_SJ_NS4_8TiledMMAINS4_8MMA_AtomIJNS4_26SM100_MMA_F16BF16_2x1SM_SSISI_SI_fLi128ELi128ELNS4_4UMMA5MajorE0ELSO_0ELNSN_7ScaleInE0ELSP_0EEEEEENS4_6LayoutINS5_IJSC_SC_SC_EEENS5_IJNSA_ILi0EEESU_SU_EEEEENS5_IJNS4_10UnderscoreESX_SX_EEEEENS4_28SM100_TMA_2SM_LOAD_MULTICASTENS4_14ComposedLayoutINS4_7SwizzleILi2ELi4ELi3EEENS4_18smem_ptr_flag_bitsILi16EEENSS_INS5_IJNSA_ILi8EEESG_EEENS5_IJSG_SC_EEEEEEEvNS4_8identityENS4_18SM100_TMA_2SM_LOADES1A_vS1B_EENS_8epilogue10collective18CollectiveEpilogueINS1E_23Sm100TmaWarpSpecializedILi4ELi2ELi16ELb1ELb0EEEJNS5_IJNSA_ILi64EEESF_SG_EEENS5_IJNSS_IS1J_SC_EENSS_INS5_IJNSA_ILi16EEESB_EEENS5_IJSC_S1J_EEEEEEEESI_SJ_SI_SJ_NS1E_6fusion15FusionCallbacksIS1I_NS1R_17LinearCombinationISI_fSI_fLNS_15FloatRoundStyleE2EEES1K_S1Q_JEEENS4_5SM1004TMEM4LOAD26SM100_TMEM_LOAD_32dp32b16xENS4_13SM90_TMA_LOADENS11_INS12_ILi1ELi4ELi3EEES15_NSS_INS5_IJS16_S1M_EEENS5_IJS1M_SC_EEEEEEENS4_39AutoVectorizingCopyWithAssumedAlignmentILi128EEENS4_14SM90_TMA_STOREES26_S28_S28_EEEvvEEEEvNT_6ParamsE,@function
        .size           _ZN7cutlass13device_kernelINS_4gemm6kernel13GemmUniversalIN4cute5tupleIJiiiiEEENS1_10collective13CollectiveMmaINS1_35MainloopSm100TmaUmmaWarpSpecializedILi4ELi2ELi4ENS5_IJNS4_1CILi2EEESB_NSA_ILi1EEEEEEEENS5_IJNSA_ILi128EEESF_NSA_ILi32EEEEEENS_6half_tENS5_IJlSC_lEEESI_SJ_NS4_8TiledMMAINS4_8MMA_AtomIJNS4_26SM100_MMA_F16BF16_2x1SM_SSISI_SI_fLi128ELi128ELNS4_4UMMA5MajorE0ELSO_0ELNSN_7ScaleInE0ELSP_0EEEEEENS4_6LayoutINS5_IJSC_SC_SC_EEENS5_IJNSA_ILi0EEESU_SU_EEEEENS5_IJNS4_10UnderscoreESX_SX_EEEEENS4_28SM100_TMA_2SM_LOAD_MULTICASTENS4_14ComposedLayoutINS4_7SwizzleILi2ELi4ELi3EEENS4_18smem_ptr_flag_bitsILi16EEENSS_INS5_IJNSA_ILi8EEESG_EEENS5_IJSG_SC_EEEEEEEvNS4_8identityENS4_18SM100_TMA_2SM_LOADES1A_vS1B_EENS_8epilogue10collective18CollectiveEpilogueINS1E_23Sm100TmaWarpSpecializedILi4ELi2ELi16ELb1ELb0EEEJNS5_IJNSA_ILi64EEESF_SG_EEENS5_IJNSS_IS1J_SC_EENSS_INS5_IJNSA_ILi16EEESB_EEENS5_IJSC_S1J_EEEEEEEESI_SJ_SI_SJ_NS1E_6fusion15FusionCallbacksIS1I_NS1R_17LinearCombinationISI_fSI_fLNS_15FloatRoundStyleE2EEES1K_S1Q_JEEENS4_5SM1004TMEM4LOAD26SM100_TMEM_LOAD_32dp32b16xENS4_13SM90_TMA_LOADENS11_INS12_ILi1ELi4ELi3EEES15_NSS_INS5_IJS16_S1M_EEENS5_IJS1M_SC_EEEEEEENS4_39AutoVectorizingCopyWithAssumedAlignmentILi128EEENS4_14SM90_TMA_STOREES26_S28_S28_EEEvvEEEEvNT_6ParamsE,(.L_x_197 - _ZN7cutlass13device_kernelINS_4gemm6kernel13GemmUniversalIN4cute5tupleIJiiiiEEENS1_10collective13CollectiveMmaINS1_35MainloopSm100TmaUmmaWarpSpecializedILi4ELi2ELi4ENS5_IJNS4_1CILi2EEESB_NSA_ILi1EEEEEEEENS5_IJNSA_ILi128EEESF_NSA_ILi32EEEEEENS_6half_tENS5_IJlSC_lEEESI_SJ_NS4_8TiledMMAINS4_8MMA_AtomIJNS4_26SM100_MMA_F16BF16_2x1SM_SSISI_SI_fLi128ELi128ELNS4_4UMMA5MajorE0ELSO_0ELNSN_7ScaleInE0ELSP_0EEEEEENS4_6LayoutINS5_IJSC_SC_SC_EEENS5_IJNSA_ILi0EEESU_SU_EEEEENS5_IJNS4_10UnderscoreESX_SX_EEEEENS4_28SM100_TMA_2SM_LOAD_MULTICASTENS4_14ComposedLayoutINS4_7SwizzleILi2ELi4ELi3EEENS4_18smem_ptr_flag_bitsILi16EEENSS_INS5_IJNSA_ILi8EEESG_EEENS5_IJSG_SC_EEEEEEEvNS4_8identityENS4_18SM100_TMA_2SM_LOADES1A_vS1B_EENS_8epilogue10collective18CollectiveEpilogueINS1E_23Sm100TmaWarpSpecializedILi4ELi2ELi16ELb1ELb0EEEJNS5_IJNSA_ILi64EEESF_SG_EEENS5_IJNSS_IS1J_SC_EENSS_INS5_IJNSA_ILi16EEESB_EEENS5_IJSC_S1J_EEEEEEEESI_SJ_SI_SJ_NS1E_6fusion15FusionCallbacksIS1I_NS1R_17LinearCombinationISI_fSI_fLNS_15FloatRoundStyleE2EEES1K_S1Q_JEEENS4_5SM1004TMEM4LOAD26SM100_TMEM_LOAD_32dp32b16xENS4_13SM90_TMA_LOADENS11_INS12_ILi1ELi4ELi3EEES15_NSS_INS5_IJS16_S1M_EEENS5_IJS1M_SC_EEEEEEENS4_39AutoVectorizingCopyWithAssumedAlignmentILi128EEENS4_14SM90_TMA_STOREES26_S28_S28_EEEvvEEEEvNT_6ParamsE)
        .other          _ZN7cutlass13device_kernelINS_4gemm6kernel13GemmUniversalIN4cute5tupleIJiiiiEEENS1_10collective13CollectiveMmaINS1_35MainloopSm100TmaUmmaWarpSpecializedILi4ELi2ELi4ENS5_IJNS4_1CILi2EEESB_NSA_ILi1EEEEEEEENS5_IJNSA_ILi128EEESF_NSA_ILi32EEEEEENS_6half_tENS5_IJlSC_lEEESI_SJ_NS4_8TiledMMAINS4_8MMA_AtomIJNS4_26SM100_MMA_F16BF16_2x1SM_SSISI_SI_fLi128ELi128ELNS4_4UMMA5MajorE0ELSO_0ELNSN_7ScaleInE0ELSP_0EEEEEENS4_6LayoutINS5_IJSC_SC_SC_EEENS5_IJNSA_ILi0EEESU_SU_EEEEENS5_IJNS4_10UnderscoreESX_SX_EEEEENS4_28SM100_TMA_2SM_LOAD_MULTICASTENS4_14ComposedLayoutINS4_7SwizzleILi2ELi4ELi3EEENS4_18smem_ptr_flag_bitsILi16EEENSS_INS5_IJNSA_ILi8EEESG_EEENS5_IJSG_SC_EEEEEEEvNS4_8identityENS4_18SM100_TMA_2SM_LOADES1A_vS1B_EENS_8epilogue10collective18CollectiveEpilogueINS1E_23Sm100TmaWarpSpecializedILi4ELi2ELi16ELb1ELb0EEEJNS5_IJNSA_ILi64EEESF_SG_EEENS5_IJNSS_IS1J_SC_EENSS_INS5_IJNSA_ILi16EEESB_EEENS5_IJSC_S1J_EEEEEEEESI_SJ_SI_SJ_NS1E_6fusion15FusionCallbacksIS1I_NS1R_17LinearCombinationISI_fSI_fLNS_15FloatRoundStyleE2EEES1K_S1Q_JEEENS4_5SM1004TMEM4LOAD26SM100_TMEM_LOAD_32dp32b16xENS4_13SM90_TMA_LOADENS11_INS12_ILi1ELi4ELi3EEES15_NSS_INS5_IJS16_S1M_EEENS5_IJS1M_SC_EEEEEEENS4_39AutoVectorizingCopyWithAssumedAlignmentILi128EEENS4_14SM90_TMA_STOREES26_S28_S28_EEEvvEEEEvNT_6ParamsE,@"STO_CUDA_ENTRY STV_DEFAULT"
_ZN7cutlass13device_kernelINS_4gemm6kernel13GemmUniversalIN4cute5tupleIJiiiiEEENS1_10collective13CollectiveMmaINS1_35MainloopSm100TmaUmmaWarpSpecializedILi4ELi2ELi4ENS5_IJNS4_1CILi2EEESB_NSA_ILi1EEEEEEEENS5_IJNSA_ILi128EEESF_NSA_ILi32EEEEEENS_6half_tENS5_IJlSC_lEEESI_SJ_NS4_8TiledMMAINS4_8MMA_AtomIJNS4_26SM100_MMA_F16BF16_2x1SM_SSISI_SI_fLi128ELi128ELNS4_4UMMA5MajorE0ELSO_0ELNSN_7ScaleInE0ELSP_0EEEEEENS4_6LayoutINS5_IJSC_SC_SC_EEENS5_IJNSA_ILi0EEESU_SU_EEEEENS5_IJNS4_10UnderscoreESX_SX_EEEEENS4_28SM100_TMA_2SM_LOAD_MULTICASTENS4_14ComposedLayoutINS4_7SwizzleILi2ELi4ELi3EEENS4_18smem_ptr_flag_bitsILi16EEENSS_INS5_IJNSA_ILi8EEESG_EEENS5_IJSG_SC_EEEEEEEvNS4_8identityENS4_18SM100_TMA_2SM_LOADES1A_vS1B_EENS_8epilogue10collective18CollectiveEpilogueINS1E_23Sm100TmaWarpSpecializedILi4ELi2ELi16ELb1ELb0EEEJNS5_IJNSA_ILi64EEESF_SG_EEENS5_IJNSS_IS1J_SC_EENSS_INS5_IJNSA_ILi16EEESB_EEENS5_IJSC_S1J_EEEEEEEESI_SJ_SI_SJ_NS1E_6fusion15FusionCallbacksIS1I_NS1R_17LinearCombinationISI_fSI_fLNS_15FloatRoundStyleE2EEES1K_S1Q_JEEENS4_5SM1004TMEM4LOAD26SM100_TMEM_LOAD_32dp32b16xENS4_13SM90_TMA_LOADENS11_INS12_ILi1ELi4ELi3EEES15_NSS_INS5_IJS16_S1M_EEENS5_IJS1M_SC_EEEEEEENS4_39AutoVectorizingCopyWithAssumedAlignmentILi128EEENS4_14SM90_TMA_STOREES26_S28_S28_EEEvvEEEEvNT_6ParamsE:
[----:B------:R-:W1:Y:S01]  /*0000*/  LDC R1, c[0x0][0x37c] ;  /* 0x0000df00ff017b82 */ /* 0x000e620000000800 */
[----:B------:R-:W2:Y:S01]  /*0010*/  S2R R60, SR_TID.X ;  /* 0x00000000003c7919 */ /* 0x000ea20000002100 */
[----:B------:R-:W3:Y:S06]  /*0020*/  LDCU.64 UR8, c[0x0][0x890] ;  /* 0x00011200ff0877ac */ /* 0x000eec0008000a00 */
[----:B------:R-:W4:Y:S01]  /*0030*/  S2UR UR47, SR_CgaCtaId ;  /* 0x00000000002f79c3 */ /* 0x000f220000008800 */
[----:B------:R-:W-:Y:S02]  /*0040*/  PRMT R46, RZ, 0x7610, R46 ;  /* 0x00007610ff2e7816 */ /* 0x000fe4000000002e */
[----:B------:R-:W-:Y:S01]  /*0050*/  ELECT P1, URZ, PT ;  /* 0x0000000000ff782f */ /* 0x000fe20003820000 */
[----:B---3--:R-:W-:-:S04]  /*0060*/  UISETP.NE.U32.AND UP0, UPT, UR8, URZ, UPT ;  /* 0x000000ff0800728c */ /* 0x008fc8000bf05070 */
[----:B------:R-:W-:Y:S02]  /*0070*/  UISETP.NE.AND.EX UP0, UPT, UR9, URZ, UPT, UP0 ;  /* 0x000000ff0900728c */ /* 0x000fe4000bf05300 */
[----:B----4-:R-:W-:Y:S02]  /*0080*/  ULOP3.LUT UR33, UR47, 0x1, URZ, 0xc0, !UPT ;  /* 0x000000012f217892 */ /* 0x010fe4000f8ec0ff */
[----:B------:R-:W-:Y:S01]  /*0090*/  ULOP3.LUT UR34, UR47, 0x1, URZ, 0x3c, !UPT ;  /* 0x000000012f227892 */ /* 0x000fe2000f8e3cff */
[----:B--2---:R-:W-:-:S05]  /*00a0*/  SHF.R.U32.HI R47, RZ, 0x5, R60 ;  /* 0x00000005ff2f7819 */ /* 0x004fca000001163c */
[----:B------:R-:W2:Y:S02]  /*00b0*/  SHFL.IDX PT, R0, R47, RZ, 0x1f ;  /* 0x00001fff2f007589 */ /* 0x000ea400000e0000 */
[----:B--2---:R-:W-:Y:S01]  /*00c0*/  R2UR UR25, R0 ;  /* 0x00000000001972ca */ /* 0x004fe200000e0000 */
[----:B-1----:R-:W-:-:S14]  /*00d0*/  BRA.U UP0, `(.L_x_0) ;  /* 0x0000000100307547 */ /* 0x002fdc000b800000 */
[----:B------:R-:W1:Y:S02]  /*00e0*/  LDCU.64 UR4, c[0x0][0x888] ;  /* 0x00011100ff0477ac */ /* 0x000e640008000a00 */
[----:B-1----:R-:W-:-:S04]  /*00f0*/  UISETP.NE.U32.AND UP0, UPT, UR4, URZ, UPT ;  /* 0x000000ff0400728c */ /* 0x002fc8000bf05070 */
[----:B------:R-:W-:-:S09]  /*0100*/  UISETP.NE.AND.EX UP0, UPT, UR5, URZ, UPT, UP0 ;  /* 0x000000ff0500728c */ /* 0x000fd2000bf05300 */
[----:B------:R-:W-:Y:S05]  /*0110*/  BRA.U !UP0, `(.L_x_1) ;  /* 0x0000000108147547 */ /* 0x000fea000b800000 */
[----:B------:R-:W1:Y:S01]  /*0120*/  LDC.64 R2, c[0x0][0x888] ;  /* 0x00022200ff027b82 */ /* 0x000e620000000a00 */
[----:B------:R-:W1:Y:S02]  /*0130*/  LDCU.64 UR4, c[0x0][0x358] ;  /* 0x00006b00ff0477ac */ /* 0x000e640008000a00 */
[----:B-1----:R1:W5:Y:S01]  /*0140*/  LDG.E R27, desc[UR4][R2.64] ;  /* 0x00000004021b7981 */ /* 0x002362000c1e1900 */
[----:B------:R-:W-:Y:S01]  /*0150*/  HFMA2 R46, -RZ, RZ, 0, 5.9604644775390625e-08 ;  /* 0x00000001ff2e7431 */ /* 0x000fe200000001ff */
[----:B------:R-:W-:Y:S05]  /*0160*/  BRA `(.L_x_0) ;  /* 0x00000000000c7947 */ /* 0x000fea0003800000 */
.L_x_1:
[----:B------:R-:W1:Y:S01]  /*0170*/  LDCU UR4, c[0x0][0x880] ;  /* 0x00011000ff0477ac */ /* 0x000e620008000800 */
[----:B------:R-:W-:Y:S01]  /*0180*/  HFMA2 R46, -RZ, RZ, 0, 5.9604644775390625e-08 ;  /* 0x00000001ff2e7431 */ /* 0x000fe200000001ff */
[----:B-1----:R-:W-:-:S07]  /*0190*/  MOV R27, UR4 ;  /* 0x00000004001b7c02 */ /* 0x002fce0008000f00 */
.L_x_0:
[----:B------:R-:W2:Y:S02]  /*01a0*/  LDCU.64 UR4, c[0x0][0x8b0] ;  /* 0x00011600ff0477ac */ /* 0x000ea40008000a00 */
[----:B--2---:R-:W-:-:S04]  /*01b0*/  UISETP.NE.U32.AND UP0, UPT, UR4, URZ, UPT ;  /* 0x000000ff0400728c */ /* 0x004fc8000bf05070 */
[----:B------:R-:W-:-:S09]  /*01c0*/  UISETP.NE.AND.EX UP0, UPT, UR5, URZ, UPT, UP0 ;  /* 0x000000ff0500728c */ /* 0x000fd2000bf05300 */
[----:B------:R-:W-:Y:S05]  /*01d0*/  BRA.U UP0, `(.L_x_2) ;  /* 0x0000000100287547 */ /* 0x000fea000b800000 */
[----:B------:R-:W2:Y:S02]  /*01e0*/  LDCU.64 UR4, c[0x0][0x8a8] ;  /* 0x00011500ff0477ac */ /* 0x000ea40008000a00 */
[----:B--2---:R-:W-:-:S04]  /*01f0*/  UISETP.NE.U32.AND UP0, UPT, UR4, URZ, UPT ;  /* 0x000000ff0400728c */ /* 0x004fc8000bf05070 */
[----:B------:R-:W-:-:S09]  /*0200*/  UISETP.NE.AND.EX UP0, UPT, UR5, URZ, UPT, UP0 ;  /* 0x000000ff0500728c */ /* 0x000fd2000bf05300 */
[----:B------:R-:W-:Y:S05]  /*0210*/  BRA.U !UP0, `(.L_x_3) ;  /* 0x0000000108107547 */ /* 0x000fea000b800000 */
[----:B------:R-:W2:Y:S01]  /*0220*/  LDC.64 R24, c[0x0][0x8a8] ;  /* 0x00022a00ff187b82 */ /* 0x000ea20000000a00 */
[----:B------:R-:W2:Y:S02]  /*0230*/  LDCU.64 UR4, c[0x0][0x358] ;  /* 0x00006b00ff0477ac */ /* 0x000ea40008000a00 */
[----:B--2---:R2:W5:Y:S01]  /*0240*/  LDG.E R24, desc[UR4][R24.64] ;  /* 0x0000000418187981 */ /* 0x004562000c1e1900 */
[----:B------:R-:W-:Y:S05]  /*0250*/  BRA `(.L_x_2) ;  /* 0x0000000000087947 */ /* 0x000fea0003800000 */
.L_x_3:
[----:B------:R-:W2:Y:S02]  /*0260*/  LDCU UR4, c[0x0][0x8a0] ;  /* 0x00011400ff0477ac */ /* 0x000ea40008000800 */
[----:B--2---:R-:W-:Y:S02]  /*0270*/  MOV R24, UR4 ;  /* 0x0000000400187c02 */ /* 0x004fe40008000f00 */
.L_x_2:
[----:B------:R-:W-:Y:S01]  /*0280*/  IMAD.U32 R0, RZ, RZ, UR25 ;  /* 0x00000019ff007e24 */ /* 0x000fe2000f8e00ff */
[----:B------:R-:W-:Y:S04]  /*0290*/  BSSY.RECONVERGENT B0, `(.L_x_4) ;  /* 0x000000c000007945 */ /* 0x000fe80003800200 */
[C---:B------:R-:W-:Y:S02]  /*02a0*/  ISETP.NE.OR P2, PT, R0.reuse, 0x1, !P1 ;  /* 0x000000010000780c */ /* 0x040fe40004f45670 */
[----:B------:R-:W-:-:S11]  /*02b0*/  ISETP.NE.OR P0, PT, R0, 0x3, !P1 ;  /* 0x000000030000780c */ /* 0x000fd60004f05670 */
[----:B------:R-:W-:Y:S05]  /*02c0*/  @P2 BRA `(.L_x_5) ;  /* 0x0000000000202947 */ /* 0x000fea0003800000 */
[----:B------:R-:W3:Y:S02]  /*02d0*/  LDCU.64 UR4, c[0x0][0x348] ;  /* 0x00006900ff0477ac */ /* 0x000ee40008000a00 */
[----:B---3--:R-:W-:Y:S02]  /*02e0*/  UIADD3 UR6, UP1, UPT, UR4, 0x80, URZ ;  /* 0x0000008004067890 */ /* 0x008fe4000ff3e0ff */
[----:B------:R-:W-:Y:S02]  /*02f0*/  UIADD3 UR4, UP0, UPT, UR4, 0x180, URZ ;  /* 0x0000018004047890 */ /* 0x000fe4000ff1e0ff */
[----:B------:R-:W-:Y:S02]  /*0300*/  UIADD3.X UR7, UPT, UPT, URZ, UR5, URZ, UP1, !UPT ;  /* 0x00000005ff077290 */ /* 0x000fe40008ffe4ff */
[----:B------:R-:W-:-:S07]  /*0310*/  UIADD3.X UR5, UPT, UPT, URZ, UR5, URZ, UP0, !UPT ;  /* 0x00000005ff057290 */ /* 0x000fce00087fe4ff */
[----:B------:R3:W-:Y:S02]  /*0320*/  UTMACCTL.PF [UR6] ;  /* 0x00000000060079b9 */ /* 0x0007e40008040000 */
[----:B------:R3:W-:Y:S02]  /*0330*/  UTMACCTL.PF [UR4] ;  /* 0x00000000040079b9 */ /* 0x0007e40008040000 */
[----:B---3--:R-:W-:Y:S01]  /*0340*/  NOP ;  /* 0x0000000000007918 */ /* 0x008fe20000000000 */
.L_x_5:
[----:B------:R-:W-:Y:S05]  /*0350*/  BSYNC.RECONVERGENT B0 ;  /* 0x0000000000007941 */ /* 0x000fea0003800200 */
.L_x_4:
[----:B------:R-:W-:Y:S04]  /*0360*/  BSSY.RECONVERGENT B0, `(.L_x_6) ;  /* 0x000000a000007945 */ /* 0x000fe80003800200 */
        /* <DEDUP_REMOVED lines=9> */
.L_x_7:
[----:B------:R-:W-:Y:S05]  /*0400*/  BSYNC.RECONVERGENT B0 ;  /* 0x0000000000007941 */ /* 0x000fea0003800200 */
.L_x_6:
[----:B------:R-:W3:Y:S01]  /*0410*/  LDCU.64 UR4, c[0x0][0x888] ;  /* 0x00011100ff0477ac */ /* 0x000ee20008000a00 */
[----:B------:R-:W-:Y:S02]  /*0420*/  UISETP.EQ.U32.AND UP1, UPT, UR8, URZ, UPT ;  /* 0x000000ff0800728c */ /* 0x000fe4000bf22070 */
[----:B------:R-:W-:Y:S02]  /*0430*/  UPLOP3.LUT UP3, UPT, UPT, UPT, UPT, 0x80, 0x8 ;  /* 0x000000000008789c */ /* 0x000fe40003f6f070 */
[----:B---3--:R-:W-:-:S04]  /*0440*/  UISETP.NE.U32.AND UP0, UPT, UR4, URZ, UPT ;  /* 0x000000ff0400728c */ /* 0x008fc8000bf05070 */
[----:B------:R-:W-:-:S04]  /*0450*/  UISETP.NE.AND.EX UP0, UPT, UR5, URZ, UPT, UP0 ;  /* 0x000000ff0500728c */ /* 0x000fc8000bf05300 */
[----:B------:R-:W-:-:S04]  /*0460*/  UISETP.EQ.OR.EX UP2, UPT, UR9, URZ, !UP0, UP1 ;  /* 0x000000ff0900728c */ /* 0x000fc8000c742710 */
[----:B------:R-:W-:-:S06]  /*0470*/  UP2UR UR4, UPR, URZ, 0x4 ;  /* 0x00000004ff047883 */ /* 0x000fcc0008000000 */
[----:B------:R-:W-:Y:S01]  /*0480*/  MOV R51, UR4 ;  /* 0x0000000400337c02 */ /* 0x000fe20008000f00 */
[----:B------:R-:W-:Y:S06]  /*0490*/  BRA.U !UP2, `(.L_x_8) ;  /* 0x000000010a207547 */ /* 0x000fec000b800000 */
[----:B------:R-:W-:Y:S01]  /*04a0*/  UISETP.NE.U32.AND UP1, UPT, UR8, URZ, UPT ;  /* 0x000000ff0800728c */ /* 0x000fe2000bf25070 */
[----:B-----5:R-:W-:Y:S01]  /*04b0*/  FSETP.NEU.AND P0, PT, R27, RZ, PT ;  /* 0x000000ff1b00720b */ /* 0x020fe20003f0d000 */
[----:B------:R-:W-:Y:S02]  /*04c0*/  USEL UR4, URZ, 0xffffffff, UP0 ;  /* 0xffffffffff047887 */ /* 0x000fe40008000000 */
[----:B------:R-:W-:-:S10]  /*04d0*/  UISETP.NE.AND.EX UP1, UPT, UR9, URZ, UPT, UP1 ;  /* 0x000000ff0900728c */ /* 0x000fd4000bf25310 */
[----:B------:R-:W-:Y:S01]  /*04e0*/  VOTEU.ANY UP0, P0 ;  /* 0x0000000000ff7886 */ /* 0x000fe20000000100 */
[----:B------:R-:W-:-:S04]  /*04f0*/  @!UP1 USEL UR4, URZ, 0xffffffff, UP0 ;  /* 0xffffffffff049887 */ /* 0x000fc80008000000 */
[----:B------:R-:W-:-:S04]  /*0500*/  ULOP3.LUT UR4, UR4, 0x1, URZ, 0xc0, !UPT ;  /* 0x0000000104047892 */ /* 0x000fc8000f8ec0ff */
[----:B------:R-:W-:-:S11]  /*0510*/  UISETP.NE.U32.AND UP3, UPT, UR4, 0x1, UPT ;  /* 0x000000010400788c */ /* 0x000fd6000bf65070 */
.L_x_8:
[----:B------:R-:W3:Y:S01]  /*0520*/  SHFL.IDX PT, R0, R47, RZ, 0x1f ;  /* 0x00001fff2f007589 */ /* 0x000ee200000e0000 */
[----:B------:R-:W-:-:S04]  /*0530*/  UISETP.NE.AND UP0, UPT, UR25, 0x2, UPT ;  /* 0x000000021900788c */ /* 0x000fc8000bf05270 */
[----:B------:R-:W-:Y:S02]  /*0540*/  UISETP.EQ.AND UP1, UPT, UR33, URZ, !UP0 ;  /* 0x000000ff2100728c */ /* 0x000fe4000c722270 */
[----:B------:R-:W-:-:S04]  /*0550*/  USEL UR46, URZ, 0x1, UP0 ;  /* 0x00000001ff2e7887 */ /* 0x000fc80008000000 */
[----:B------:R-:W-:Y:S02]  /*0560*/  PLOP3.LUT P3, PT, P1, PT, UP1, 0x80, 0x8 ;  /* 0x000000000008781c */ /* 0x000fe40000f6f018 */
[----:B---3--:R-:W-:-:S13]  /*0570*/  ISETP.NE.AND P0, PT, R0, RZ, PT ;  /* 0x000000ff0000720c */ /* 0x008fda0003f05270 */
[----:B------:R-:W-:Y:S05]  /*0580*/  @P0 BRA `(.L_x_9) ;  /* 0x0000000000540947 */ /* 0x000fea0003800000 */
[----:B------:R-:W-:Y:S01]  /*0590*/  UMOV UR4, 0x400 ;  /* 0x0000040000047882 */ /* 0x000fe20000000000 */
[----:B------:R-:W-:Y:S01]  /*05a0*/  UMOV UR8, 0x1 ;  /* 0x0000000100087882 */ /* 0x000fe20000000000 */
[----:B------:R-:W-:Y:S01]  /*05b0*/  UMOV UR6, 0x2 ;  /* 0x0000000200067882 */ /* 0x000fe20000000000 */
[----:B------:R-:W-:Y:S02]  /*05c0*/  ULEA UR4, UR47, UR4, 0x18 ;  /* 0x000000042f047291 */ /* 0x000fe4000f8ec0ff */
[----:B------:R-:W-:-:S04]  /*05d0*/  UIADD3 UR8, UPT, UPT, -UR8, 0x100000, URZ ;  /* 0x0010000008087890 */ /* 0x000fc8000fffe1ff */
[----:B------:R-:W-:Y:S02]  /*05e0*/  USHF.L.U32 UR9, UR8, 0xb, URZ ;  /* 0x0000000b08097899 */ /* 0x000fe400080006ff */
[----:B------:R-:W-:Y:S02]  /*05f0*/  USHF.L.U32 UR8, UR8, 0x1, URZ ;  /* 0x0000000108087899 */ /* 0x000fe400080006ff */
[----:B------:R-:W-:-:S04]  /*0600*/  UIADD3 UR6, UPT, UPT, -UR6, 0x100000, URZ ;  /* 0x0010000006067890 */ /* 0x000fc8000fffe1ff */
[----:B------:R-:W-:Y:S02]  /*0610*/  USHF.L.U32 UR7, UR6, 0xb, URZ ;  /* 0x0000000b06077899 */ /* 0x000fe400080006ff */
[----:B------:R-:W-:Y:S01]  /*0620*/  USHF.L.U32 UR6, UR6, 0x1, URZ ;  /* 0x0000000106067899 */ /* 0x000fe200080006ff */
[----:B------:R-:W-:Y:S01]  /*0630*/  ELECT P0, URZ, PT ;  /* 0x0000000000ff782f */ /* 0x000fe20003800000 */
[----:B------:R-:W3:Y:S02]  /*0640*/  FENCE.VIEW.ASYNC.S ;  /* 0x00000000000073c6 */ /* 0x000ee40000000000 */
[----:B---3--:R3:W4:Y:S08]  /*0650*/  SYNCS.EXCH.64 URZ, [UR4], UR8 ;  /* 0x0000000804ff75b2 */ /* 0x0087300008000100 */
[----:B------:R3:W1:Y:S01]  /*0660*/  SYNCS.EXCH.64 URZ, [UR4+0x20], UR6 ;  /* 0x0000200604ff75b2 */ /* 0x0006620008000100 */
[----:B------:R3:W1:Y:S01]  /*0670*/  SYNCS.EXCH.64 URZ, [UR4+0x8], UR8 ;  /* 0x0000080804ff75b2 */ /* 0x0006620008000100 */
[----:B------:R3:W1:Y:S01]  /*0680*/  SYNCS.EXCH.64 URZ, [UR4+0x28], UR6 ;  /* 0x0000280604ff75b2 */ /* 0x0006620008000100 */
[----:B------:R3:W1:Y:S01]  /*0690*/  SYNCS.EXCH.64 URZ, [UR4+0x10], UR8 ;  /* 0x0000100804ff75b2 */ /* 0x0006620008000100 */
[----:B------:R3:W1:Y:S01]  /*06a0*/  SYNCS.EXCH.64 URZ, [UR4+0x30], UR6 ;  /* 0x0000300604ff75b2 */ /* 0x0006620008000100 */
[----:B------:R3:W1:Y:S01]  /*06b0*/  SYNCS.EXCH.64 URZ, [UR4+0x18], UR8 ;  /* 0x0000180804ff75b2 */ /* 0x0006620008000100 */
[----:B------:R3:W1:Y:S01]  /*06c0*/  SYNCS.EXCH.64 URZ, [UR4+0x38], UR6 ;  /* 0x0000380604ff75b2 */ /* 0x0006620008000100 */
[----:B------:R-:W-:Y:S01]  /*06d0*/  NOP ;  /* 0x0000000000007918 */ /* 0x000fe20000000000 */
.L_x_9:
[----:B------:R-:W2:Y:S01]  /*06e0*/  SHFL.IDX PT, R0, R47, RZ, 0x1f ;  /* 0x00001fff2f007589 */ /* 0x000ea200000e0000 */
[----:B------:R-:W-:Y:S01]  /*06f0*/  NOP ;  /* 0x0000000000007918 */ /* 0x000fe20000000000 */
[----:B--2---:R-:W-:-:S13]  /*0700*/  ISETP.NE.AND P0, PT, R0, 0x1, PT ;  /* 0x000000010000780c */ /* 0x004fda0003f05270 */
[----:B------:R-:W-:Y:S05]  /*0710*/  @P0 BRA `(.L_x_10) ;  /* 0x0000000000540947 */ /* 0x000fea0003800000 */
[----:B---3--:R-:W-:Y:S01]  /*0720*/  UMOV UR4, 0x400 ;  /* 0x0000040000047882 */ /* 0x008fe20000000000 */
        /* <DEDUP_REMOVED lines=10> */
[----:B------:R-:W2:Y:S02]  /*07d0*/  FENCE.VIEW.ASYNC.S ;  /* 0x00000000000073c6 */ /* 0x000ea40000000000 */
[----:B--2---:R2:W3:Y:S08]  /*07e0*/  SYNCS.EXCH.64 URZ, [UR4+0x40], UR8 ;  /* 0x0000400804ff75b2 */ /* 0x0044f00008000100 */
        /* <DEDUP_REMOVED lines=8> */
.L_x_10:
[----:B------:R-:W4:Y:S01]  /*0870*/  SHFL.IDX PT, R0, R47, RZ, 0x1f ;  /* 0x00001fff2f007589 */ /* 0x000f2200000e0000 */
[----:B------:R-:W-:Y:S01]  /*0880*/  NOP ;  /* 0x0000000000007918 */ /* 0x000fe20000000000 */
[----:B----4-:R-:W-:-:S13]  /*0890*/  ISETP.NE.AND P0, PT, R0, 0x3, PT ;  /* 0x000000030000780c */ /* 0x010fda0003f05270 */
[----:B------:R-:W-:Y:S05]  /*08a0*/  @P0 BRA `(.L_x_11) ;  /* 0x00000000002c0947 */ /* 0x000fea0003800000 */
[----:B--23--:R-:W-:Y:S01]  /*08b0*/  UMOV UR6, 0x400 ;  /* 0x0000040000067882 */ /* 0x00cfe20000000000 */
[----:B------:R-:W-:Y:S01]  /*08c0*/  UMOV UR4, 0x20 ;  /* 0x0000002000047882 */ /* 0x000fe20000000000 */
[----:B------:R-:W-:Y:S02]  /*08d0*/  ULEA UR6, UR47, UR6, 0x18 ;  /* 0x000000062f067291 */ /* 0x000fe4000f8ec0ff */
[----:B------:R-:W-:-:S04]  /*08e0*/  UIADD3 UR4, UPT, UPT, -UR4, 0x100000, URZ ;  /* 0x0010000004047890 */ /* 0x000fc8000fffe1ff */
[----:B------:R-:W-:Y:S02]  /*08f0*/  USHF.L.U32 UR5, UR4, 0xb, URZ ;  /* 0x0000000b04057899 */ /* 0x000fe400080006ff */
[----:B------:R-:W-:Y:S01]  /*0900*/  USHF.L.U32 UR4, UR4, 0x1, URZ ;  /* 0x0000000104047899 */ /* 0x000fe200080006ff */
[----:B------:R-:W-:Y:S01]  /*0910*/  ELECT P0, URZ, PT ;  /* 0x0000000000ff782f */ /* 0x000fe20003800000 */
[----:B------:R-:W2:Y:S10]  /*0920*/  FENCE.VIEW.ASYNC.S ;  /* 0x00000000000073c6 */ /* 0x000eb40000000000 */
[----:B--2---:R4:W2:Y:S01]  /*0930*/  SYNCS.EXCH.64 URZ, [UR6+0x80], UR4 ;  /* 0x0000800406ff75b2 */ /* 0x0048a20008000100 */
[----:B------:R4:W3:Y:S02]  /*0940*/  SYNCS.EXCH.64 URZ, [UR6+0x88], UR4 ;  /* 0x0000880406ff75b2 */ /* 0x0008e40008000100 */
[----:B----4-:R-:W-:Y:S01]  /*0950*/  NOP ;  /* 0x0000000000007918 */ /* 0x010fe20000000000 */
.L_x_11:
[----:B------:R-:W4:Y:S01]  /*0960*/  SHFL.IDX PT, R0, R47, RZ, 0x1f ;  /* 0x00001fff2f007589 */ /* 0x000f2200000e0000 */
[----:B------:R-:W-:Y:S01]  /*0970*/  NOP ;  /* 0x0000000000007918 */ /* 0x000fe20000000000 */
[----:B----4-:R-:W-:-:S13]  /*0980*/  ISETP.NE.AND P0, PT, R0, 0x4, PT ;  /* 0x000000040000780c */ /* 0x010fda0003f05270 */
[----:B------:R-:W-:Y:S05]  /*0990*/  @P0 BRA `(.L_x_12) ;  /* 0x0000000000480947 */ /* 0x000fea0003800000 */
[----:B--23--:R-:W-:Y:S01]  /*09a0*/  UMOV UR4, 0x3a0 ;  /* 0x000003a000047882 */ /* 0x00cfe20000000000 */
[----:B------:R-:W-:Y:S01]  /*09b0*/  UMOV UR6, 0x400 ;  /* 0x0000040000067882 */ /* 0x000fe20000000000 */
[----:B------:R-:W-:Y:S01]  /*09c0*/  USEL UR4, UR4, 0x320, UP3 ;  /* 0x0000032004047887 */ /* 0x000fe20009800000 */
        /* <DEDUP_REMOVED lines=10> */
[----:B--2---:R4:W2:Y:S08]  /*0a70*/  SYNCS.EXCH.64 URZ, [UR6+0x90], UR8 ;  /* 0x0000900806ff75b2 */ /* 0x0048b00008000100 */
[----:B------:R4:W3:Y:S01]  /*0a80*/  SYNCS.EXCH.64 URZ, [UR6+0xa0], UR4 ;  /* 0x0000a00406ff75b2 */ /* 0x0008e20008000100 */
[----:B------:R4:W1:Y:S01]  /*0a90*/  SYNCS.EXCH.64 URZ, [UR6+0x98], UR8 ;  /* 0x0000980806ff75b2 */ /* 0x0008620008000100 */
[----:B------:R4:W1:Y:S02]  /*0aa0*/  SYNCS.EXCH.64 URZ, [UR6+0xa8], UR4 ;  /* 0x0000a80406ff75b2 */ /* 0x0008640008000100 */
[----:B----4-:R-:W-:Y:S01]  /*0ab0*/  NOP ;  /* 0x0000000000007918 */ /* 0x010fe20000000000 */
.L_x_12:
[----:B------:R-:W4:Y:S01]  /*0ac0*/  SHFL.IDX PT, R0, R47, RZ, 0x1f ;  /* 0x00001fff2f007589 */ /* 0x000f2200000e0000 */
[----:B------:R-:W-:Y:S01]  /*0ad0*/  NOP ;  /* 0x0000000000007918 */ /* 0x000fe20000000000 */
[----:B----4-:R-:W-:-:S13]  /*0ae0*/  ISETP.NE.AND P0, PT, R0, 0x5, PT ;  /* 0x000000050000780c */ /* 0x010fda0003f05270 */
[----:B------:R-:W-:Y:S05]  /*0af0*/  @P0 BRA `(.L_x_13) ;  /* 0x0000000000540947 */ /* 0x000fea0003800000 */
[----:B--23--:R-:W-:Y:S01]  /*0b00*/  UMOV UR4, 0x400 ;  /* 0x0000040000047882 */ /* 0x00cfe20000000000 */
        /* <DEDUP_REMOVED lines=14> */
[----:B------:R4:W1:Y:S01]  /*0bf0*/  SYNCS.EXCH.64 URZ, [UR4+0xd8], UR8 ;  /* 0x0000d80804ff75b2 */ /* 0x0008620008000100 */
[----:B------:R4:W1:Y:S01]  /*0c00*/  SYNCS.EXCH.64 URZ, [UR4+0xc0], UR6 ;  /* 0x0000c00604ff75b2 */ /* 0x0008620008000100 */
[----:B------:R4:W1:Y:S01]  /*0c10*/  SYNCS.EXCH.64 URZ, [UR4+0xe0], UR8 ;  /* 0x0000e00804ff75b2 */ /* 0x0008620008000100 */
[----:B------:R4:W1:Y:S01]  /*0c20*/  SYNCS.EXCH.64 URZ, [UR4+0xc8], UR6 ;  /* 0x0000c80604ff75b2 */ /* 0x0008620008000100 */
[----:B------:R4:W1:Y:S02]  /*0c30*/  SYNCS.EXCH.64 URZ, [UR4+0xe8], UR8 ;  /* 0x0000e80804ff75b2 */ /* 0x0008640008000100 */
[----:B----4-:R-:W-:Y:S01]  /*0c40*/  NOP ;  /* 0x0000000000007918 */ /* 0x010fe20000000000 */
.L_x_13:
[----:B------:R-:W4:Y:S01]  /*0c50*/  SHFL.IDX PT, R0, R47, RZ, 0x1f ;  /* 0x00001fff2f007589 */ /* 0x000f2200000e0000 */
[----:B------:R-:W-:Y:S01]  /*0c60*/  ISETP.NE.OR P1, PT, RZ, UR25, !P1 ;  /* 0x00000019ff007c0c */ /* 0x000fe2000cf25670 */
        /* <DEDUP_REMOVED lines=12> */
[----:B------:R4:W3:Y:S01]  /*0d30*/  SYNCS.EXCH.64 URZ, [UR4+0x100], UR6 ;  /* 0x0001000604ff75b2 */ /* 0x0008e20008000100 */
[----:B------:R4:W1:Y:S01]  /*0d40*/  SYNCS.EXCH.64 URZ, [UR4+0xf8], UR6 ;  /* 0x0000f80604ff75b2 */ /* 0x0008620008000100 */
[----:B------:R4:W1:Y:S02]  /*0d50*/  SYNCS.EXCH.64 URZ, [UR4+0x108], UR6 ;  /* 0x0001080604ff75b2 */ /* 0x0008640008000100 */
[----:B----4-:R-:W-:Y:S01]  /*0d60*/  NOP ;  /* 0x0000000000007918 */ /* 0x010fe20000000000 */
.L_x_14:
[----:B------:R-:W-:Y:S01]  /*0d70*/  VOTEU.ALL UP0, P1 ;  /* 0x0000000000ff7886 */ /* 0x000fe20000800000 */
[----:B--23--:R-:W-:Y:S01]  /*0d80*/  UMOV UR4, 0x20 ;  /* 0x0000002000047882 */ /* 0x00cfe20000000000 */
[----:B------:R-:W2:Y:S01]  /*0d90*/  LDCU UR7, c[0x0][0x36c] ;  /* 0x00006d80ff0777ac */ /* 0x000ea20008000800 */
[----:B------:R-:W-:Y:S01]  /*0da0*/  NOP ;  /* 0x0000000000007918 */ /* 0x000fe20000000000 */
[----:B------:R-:W-:Y:S01]  /*0db0*/  LOP3.LUT R0, R60, 0x1f, RZ, 0xc0, !PT ;  /* 0x0000001f3c007812 */ /* 0x000fe200078ec0ff */
[----:B------:R-:W-:Y:S01]  /*0dc0*/  @!UP0 UMOV UR6, 0x400 ;  /* 0x0000040000068882 */ /* 0x000fe20000000000 */
[----:B------:R-:W-:-:S04]  /*0dd0*/  @!UP0 UIADD3 UR4, UPT, UPT, -UR4, 0x100000, URZ ;  /* 0x0010000004048890 */ /* 0x000fc8000fffe1ff */
[----:B------:R-:W-:Y:S02]  /*0de0*/  @!UP0 USHF.L.U32 UR5, UR4, 0xb, URZ ;  /* 0x0000000b04058899 */ /* 0x000fe400080006ff */
[----:B------:R-:W-:Y:S02]  /*0df0*/  @!UP0 USHF.L.U32 UR4, UR4, 0x1, URZ ;  /* 0x0000000104048899 */ /* 0x000fe400080006ff */
[----:B------:R-:W-:Y:S01]  /*0e00*/  @!UP0 ULEA UR6, UR47, UR6, 0x18 ;  /* 0x000000062f068291 */ /* 0x000fe2000f8ec0ff */
[----:B------:R-:W-:Y:S01]  /*0e10*/  VOTEU.ALL UP0, P1 ;  /* 0x0000000000ff7886 */ /* 0x000fe20000800000 */
[----:B------:R-:W-:Y:S02]  /*0e20*/  UISETP.NE.AND UP4, UPT, UR25, URZ, UPT ;  /* 0x000000ff1900728c */ /* 0x000fe4000bf85270 */
[----:B--2---:R-:W-:Y:S01]  /*0e30*/  UISETP.EQ.U32.AND UP5, UPT, UR7, 0x1, UPT ;  /* 0x000000010700788c */ /* 0x004fe2000bfa2070 */
[----:B------:R-:W2:Y:S07]  /*0e40*/  FENCE.VIEW.ASYNC.S ;  /* 0x00000000000073c6 */ /* 0x000eae0000000000 */
[----:B--2---:R2:W3:Y:S01]  /*0e50*/  @!UP0 SYNCS.EXCH.64 URZ, [UR6+0x110], UR4 ;  /* 0x0001100406ff85b2 */ /* 0x0044e20008000100 */
[----:B------:R-:W-:Y:S05]  /*0e60*/  BRA.U !UP5, `(.L_x_15) ;  /* 0x000000010d087547 */ /* 0x000fea000b800000 */
[----:B-1-3--:R-:W-:Y:S01]  /*0e70*/  UCGABAR_ARV ;  /* 0x00000000000079c7 */ /* 0x00afe20008000000 */
[----:B------:R-:W-:Y:S05]  /*0e80*/  BRA `(.L_x_16) ;  /* 0x0000000000047947 */ /* 0x000fea0003800000 */
.L_x_15:
[----:B-1-3--:R-:W-:Y:S01]  /*0e90*/  NOP ;  /* 0x0000000000007918 */ /* 0x00afe20000000000 */
.L_x_16:
[----:B------:R-:W1:Y:S01]  /*0ea0*/  S2UR UR20, SR_CTAID.X ;  /* 0x00000000001479c3 */ /* 0x000e620000002500 */
[----:B------:R-:W-:-:S05]  /*0eb0*/  CS2R.32 R50, SR_CgaSize ;  /* 0x0000000000327805 */ /* 0x000fca0000008a00 */
[----:B------:R-:W-:-:S05]  /*0ec0*/  IMAD R50, R50, -0xa0, RZ ;  /* 0xffffff6032327824 */ /* 0x000fca00078e02ff */
[----:B--2---:R-:W-:-:S14]  /*0ed0*/  R2UR UR5, R50 ;  /* 0x00000000320572ca */ /* 0x004fdc00000e0000 */
[----:B------:R-:W2:Y:S01]  /*0ee0*/  LDCU UR5, c[0x0][UR5+0x2b0] ;  /* 0x00005600050577ac */ /* 0x000ea20008000800 */
[----:B------:R-:W-:-:S05]  /*0ef0*/  CS2R.32 R50, SR_CgaSize ;  /* 0x0000000000327805 */ /* 0x000fca0000008a00 */
[----:B------:R-:W-:-:S05]  /*0f00*/  IMAD R50, R50, -0xa0, RZ ;  /* 0xffffff6032327824 */ /* 0x000fca00078e02ff */
[----:B------:R-:W-:-:S14]  /*0f10*/  R2UR UR4, R50 ;  /* 0x00000000320472ca */ /* 0x000fdc00000e0000 */
[----:B------:R-:W3:Y:S01]  /*0f20*/  LDCU UR4, c[0x0][UR4+0x2b4] ;  /* 0x00005680040477ac */ /* 0x000ee20008000800 */
[----:B------:R-:W4:Y:S01]  /*0f30*/  S2UR UR7, SR_CTAID.Y ;  /* 0x00000000000779c3 */ /* 0x000f220000002600 */
[----:B------:R-:W-:-:S05]  /*0f40*/  CS2R.32 R50, SR_CgaSize ;  /* 0x0000000000327805 */ /* 0x000fca0000008a00 */
[----:B------:R-:W-:-:S05]  /*0f50*/  IMAD R50, R50, -0xa0, RZ ;  /* 0xffffff6032327824 */ /* 0x000fca00078e02ff */
[----:B------:R-:W-:-:S14]  /*0f60*/  R2UR UR8, R50 ;  /* 0x00000000320872ca */ /* 0x000fdc00000e0000 */
[----:B------:R-:W3:Y:S01]  /*0f70*/  LDCU UR8, c[0x0][UR8+0x2a0] ;  /* 0x00005400080877ac */ /* 0x000ee20008000800 */
[----:B------:R-:W3:Y:S01]  /*0f80*/  LDCU UR21, c[0x0][0xb24] ;  /* 0x00016480ff1577ac */ /* 0x000ee20008000800 */
[----:B------:R-:W1:Y:S01]  /*0f90*/  S2UR UR36, SR_CTAID.Z ;  /* 0x00000000002479c3 */ /* 0x000e620000002700 */
[----:B------:R-:W-:-:S05]  /*0fa0*/  CS2R.32 R50, SR_CgaSize ;  /* 0x0000000000327805 */ /* 0x000fca0000008a00 */
[----:B------:R-:W-:-:S05]  /*0fb0*/  IMAD R50, R50, -0xa0, RZ ;  /* 0xffffff6032327824 */ /* 0x000fca00078e02ff */
[----:B------:R-:W-:-:S14]  /*0fc0*/  R2UR UR63, R50 ;  /* 0x00000000323f72ca */ /* 0x000fdc00000e0000 */
[----:B------:R-:W3:Y:S01]  /*0fd0*/  LDCU UR63, c[0x0][UR63+0x2a4] ;  /* 0x000054803f3f77ac */ /* 0x000ee20008000800 */
[----:B------:R-:W-:Y:S02]  /*0fe0*/  UISETP.GT.U32.AND UP0, UPT, UR33, 0xffff, UPT ;  /* 0x0000ffff2100788c */ /* 0x000fe4000bf04070 */
[----:B------:R-:W-:Y:S01]  /*0ff0*/  USHF.L.U32 UR27, UR47, 0x9, URZ ;  /* 0x000000092f1b7899 */ /* 0x000fe200080006ff */
[----:B-1----:R-:W-:Y:S01]  /*1000*/  I2FP.F32.U32 R3, UR20 ;  /* 0x0000001400037c45 */ /* 0x002fe20008201000 */
[----:B------:R-:W-:Y:S01]  /*1010*/  UMOV UR30, 0x5 ;  /* 0x00000005001e7882 */ /* 0x000fe20000000000 */
[----:B------:R-:W1:Y:S03]  /*1020*/  LDCU UR45, c[0x0][0xb24] ;  /* 0x00016480ff2d77ac */ /* 0x000e660008000800 */
[----:B--2---:R-:W-:Y:S01]  /*1030*/  FMUL R3, R3, UR5 ;  /* 0x0000000503037c20 */ /* 0x004fe20008400000 */
[----:B------:R-:W2:Y:S01]  /*1040*/  LDCU UR29, c[0x0][0xb30] ;  /* 0x00016600ff1d77ac */ /* 0x000ea20008000800 */
[----:B----4-:R-:W-:Y:S01]  /*1050*/  I2FP.F32.U32 R2, UR7 ;  /* 0x0000000700027c45 */ /* 0x010fe20008201000 */
[----:B------:R-:W-:-:S03]  /*1060*/  USHF.L.U32 UR44, UR20, 0x6, URZ ;  /* 0x00000006142c7899 */ /* 0x000fc600080006ff */
[----:B------:R-:W4:Y:S01]  /*1070*/  F2I.U32.TRUNC.NTZ R3, R3 ;  /* 0x0000000300037305 */ /* 0x000f22000020f000 */
[----:B------:R-:W-:Y:S01]  /*1080*/  USEL UR26, UR33, 0xffff, !UP0 ;  /* 0x0000ffff211a7887 */ /* 0x000fe2000c000000 */
[----:B---3--:R-:W-:Y:S01]  /*1090*/  FMUL R2, R2, UR4 ;  /* 0x0000000402027c20 */ /* 0x008fe20008400000 */
[----:B------:R-:W-:Y:S01]  /*10a0*/  UISETP.GE.AND UP2, UPT, UR21, 0x1, UPT ;  /* 0x000000011500788c */ /* 0x000fe2000bf46270 */
[----:B------:R-:W-:-:S04]  /*10b0*/  UMOV UR24, UR7 ;  /* 0x0000000700187c82 */ /* 0x000fc80008000000 */
[----:B------:R-:W3:Y:S01]  /*10c0*/  F2I.U32.TRUNC.NTZ R2, R2 ;  /* 0x0000000200027305 */ /* 0x000ee2000020f000 */
[----:B----4-:R-:W-:Y:S02]  /*10d0*/  R2UR UR4, R3 ;  /* 0x00000000030472ca */ /* 0x010fe400000e0000 */
[----:B------:R-:W-:Y:S02]  /*10e0*/  PRMT R3, RZ, 0x7610, R3 ;  /* 0x00007610ff037816 */ /* 0x000fe40000000003 */
[----:B---3--:R-:W-:Y:S02]  /*10f0*/  R2UR UR6, R2 ;  /* 0x00000000020672ca */ /* 0x008fe400000e0000 */
[----:B------:R-:W-:-:S07]  /*1100*/  PRMT R2, RZ, 0x7610, R2 ;  /* 0x00007610ff027816 */ /* 0x000fce0000000002 */
[----:B------:R-:W-:-:S04]  /*1110*/  UIADD3 UR5, UPT, UPT, -UR4, URZ, URZ ;  /* 0x000000ff04057290 */ /* 0x000fc8000fffe1ff */
[----:B------:R-:W-:Y:S02]  /*1120*/  UIMAD UR5, UR8, UR5, UR20 ;  /* 0x00000005080572a4 */ /* 0x000fe4000f8e0214 */
[----:B------:R-:W-:-:S04]  /*1130*/  UIADD3 UR4, UPT, UPT, -UR6, URZ, URZ ;  /* 0x000000ff06047290 */ /* 0x000fc8000fffe1ff */
[----:B------:R-:W-:Y:S01]  /*1140*/  IMAD.U32 R50, RZ, RZ, UR5 ;  /* 0x00000005ff327e24 */ /* 0x000fe2000f8e00ff */
[----:B------:R-:W-:Y:S01]  /*1150*/  UIMAD UR63, UR63, UR4, UR7 ;  /* 0x000000043f3f72a4 */ /* 0x000fe2000f8e0207 */
[----:B-12---:R-:W-:Y:S11]  /*1160*/  BRA.U UP4, `(.L_x_17) ;  /* 0x0000000104407547 */ /* 0x006ff6000b800000 */
[----:B------:R-:W-:-:S13]  /*1170*/  R2UR UR4, R50 ;  /* 0x00000000320472ca */ /* 0x000fda00000e0000 */
[----:B------:R-:W-:Y:S02]  /*1180*/  UISETP.GT.U32.AND UP0, UPT, UR4, 0x1, UPT ;  /* 0x000000010400788c */ /* 0x000fe4000bf04070 */
[----:B------:R-:W-:Y:S02]  /*1190*/  ULOP3.LUT UR4, UR4, 0xfffffffe, URZ, 0xc0, !UPT ;  /* 0xfffffffe04047892 */ /* 0x000fe4000f8ec0ff */
[----:B------:R-:W-:Y:S02]  /*11a0*/  UISETP.NE.AND UP1, UPT, UR63, URZ, UP0 ;  /* 0x000000ff3f00728c */ /* 0x000fe40008725270 */
[----:B------:R-:W-:Y:S02]  /*11b0*/  UISETP.NE.AND UP0, UPT, UR63, 0x1, UP0 ;  /* 0x000000013f00788c */ /* 0x000fe40008705270 */
[----:B------:R-:W-:Y:S02]  /*11c0*/  USEL UR7, URZ, 0x1, UP1 ;  /* 0x00000001ff077887 */ /* 0x000fe40008800000 */
[----:B------:R-:W-:-:S02]  /*11d0*/  USEL UR6, URZ, 0x4, UP0 ;  /* 0x00000004ff067887 */ /* 0x000fc40008000000 */
[----:B------:R-:W-:Y:S02]  /*11e0*/  USEL UR5, URZ, 0x2, UP1 ;  /* 0x00000002ff057887 */ /* 0x000fe40008800000 */
[----:B------:R-:W-:Y:S02]  /*11f0*/  ULEA UR4, UR63, UR4, 0x1 ;  /* 0x000000043f047291 */ /* 0x000fe4000f8e08ff */
[----:B------:R-:W-:Y:S02]  /*1200*/  USEL UR8, URZ, 0x8, UP0 ;  /* 0x00000008ff087887 */ /* 0x000fe40008000000 */
[----:B------:R-:W-:-:S03]  /*1210*/  UIADD3 UR5, UPT, UPT, UR5, UR6, UR7 ;  /* 0x0000000605057290 */ /* 0x000fc6000fffe007 */
[----:B------:R-:W-:Y:S01]  /*1220*/  UMOV UR6, 0x3 ;  /* 0x0000000300067882 */ /* 0x000fe20000000000 */
[----:B------:R-:W-:Y:S02]  /*1230*/  UIADD3 UR5, UPT, UPT, UR5, UR8, URZ ;  /* 0x0000000805057290 */ /* 0x000fe4000fffe0ff */
[----:B------:R-:W-:-:S04]  /*1240*/  USHF.L.U32 UR4, UR6, UR4, URZ ;  /* 0x0000000406047299 */ /* 0x000fc800080006ff */
[----:B------:R-:W-:Y:S02]  /*1250*/  MOV R3, UR5 ;  /* 0x0000000500037c02 */ /* 0x000fe40008000f00 */
[----:B------:R-:W-:Y:S02]  /*1260*/  IMAD.U32 R2, RZ, RZ, UR4 ;  /* 0x00000004ff027e24 */ /* 0x000fe4000f8e00ff */
.L_x_17:
[----:B------:R-:W-:Y:S05]  /*1270*/  BRA.U !UP2, `(.L_x_18) ;  /* 0x000000010ad47547 */ /* 0x000fea000b800000 */
[----:B------:R-:W1:Y:S01]  /*1280*/  LDCU.128 UR12, c[0x0][0xb10] ;  /* 0x00016200ff0c77ac */ /* 0x000e620008000c00 */
[----:B------:R-:W2:Y:S01]  /*1290*/  LDCU UR6, c[0x0][0x370] ;  /* 0x00006e00ff0677ac */ /* 0x000ea20008000800 */
[----:B------:R-:W3:Y:S01]  /*12a0*/  LDCU UR5, c[0x0][0x374] ;  /* 0x00006e80ff0577ac */ /* 0x000ee20008000800 */
[----:B------:R-:W4:Y:S01]  /*12b0*/  LDCU UR28, c[0x0][0xb0c] ;  /* 0x00016180ff1c77ac */ /* 0x000f220008000800 */
[----:B------:R-:W4:Y:S01]  /*12c0*/  LDCU UR4, c[0x0][0xb20] ;  /* 0x00016400ff0477ac */ /* 0x000f220008000800 */
[----:B------:R-:W4:Y:S01]  /*12d0*/  LDCU.64 UR8, c[0x0][0xb28] ;  /* 0x00016500ff0877ac */ /* 0x000f220008000a00 */
[----:B-1----:R-:W-:Y:S02]  /*12e0*/  UISETP.NE.AND UP0, UPT, UR14, 0x1, UPT ;  /* 0x000000010e00788c */ /* 0x002fe4000bf05270 */
[----:B---3--:R-:W-:Y:S02]  /*12f0*/  UIMAD.WIDE.U32 UR10, UR5, UR15, URZ ;  /* 0x0000000f050a72a5 */ /* 0x008fe4000f8e00ff */
[----:B--2---:R-:W-:-:S02]  /*1300*/  UIMAD.WIDE.U32 UR18, UR6, UR12, URZ ;  /* 0x0000000c061272a5 */ /* 0x004fc4000f8e00ff */
[----:B----4-:R-:W-:Y:S02]  /*1310*/  UISETP.NE.AND UP1, UPT, UR28, 0x1, UPT ;  /* 0x000000011c00788c */ /* 0x010fe4000bf25270 */
[----:B------:R-:W-:Y:S01]  /*1320*/  UISETP.NE.AND UP2, UPT, UR21, 0x1, UPT ;  /* 0x000000011500788c */ /* 0x000fe2000bf45270 */
[----:B------:R-:W-:Y:S02]  /*1330*/  UMOV UR10, UR11 ;  /* 0x0000000b000a7c82 */ /* 0x000fe40008000000 */
[----:B------:R-:W-:Y:S01]  /*1340*/  UMOV UR18, UR19 ;  /* 0x0000001300127c82 */ /* 0x000fe20008000000 */
[----:B------:R-:W-:Y:S02]  /*1350*/  @UP0 USHF.R.U32.HI UR5, URZ, UR4, UR10 ;  /* 0x00000004ff050299 */ /* 0x000fe4000801160a */
[----:B------:R-:W-:Y:S02]  /*1360*/  UIMAD.WIDE.U32 UR22, UR24, UR15, URZ ;  /* 0x0000000f181672a5 */ /* 0x000fe4000f8e00ff */
[----:B------:R-:W-:-:S02]  /*1370*/  UIMAD.WIDE.U32 UR10, UR5, UR8, URZ ;  /* 0x00000008050a72a5 */ /* 0x000fc4000f8e00ff */
[----:B------:R-:W-:Y:S02]  /*1380*/  @UP1 USHF.R.U32.HI UR6, URZ, UR13, UR18 ;  /* 0x0000000dff061299 */ /* 0x000fe40008011612 */
[----:B------:R-:W-:Y:S02]  /*1390*/  UIMAD.WIDE.U32 UR16, UR20, UR12, URZ ;  /* 0x0000000c141072a5 */ /* 0x000fe4000f8e00ff */
[----:B------:R-:W-:Y:S01]  /*13a0*/  UIMAD.WIDE.U32 UR18, UR6, UR8, URZ ;  /* 0x00000008061272a5 */ /* 0x000fe2000f8e00ff */
[----:B------:R-:W-:Y:S01]  /*13b0*/  UMOV UR22, UR23 ;  /* 0x0000001700167c82 */ /* 0x000fe20008000000 */
[----:B------:R-:W-:Y:S01]  /*13c0*/  UMOV UR10, UR11 ;  /* 0x0000000b000a7c82 */ /* 0x000fe20008000000 */
[----:B------:R-:W-:Y:S02]  /*13d0*/  USHF.R.U32.HI UR22, URZ, UR4, UR22 ;  /* 0x00000004ff167299 */ /* 0x000fe40008011616 */
[----:B------:R-:W-:Y:S02]  /*13e0*/  @UP2 USHF.R.U32.HI UR5, URZ, UR9, UR10 ;  /* 0x00000009ff052299 */ /* 0x000fe4000801160a */
[----:B------:R-:W-:Y:S01]  /*13f0*/  UMOV UR7, UR19 ;  /* 0x0000001300077c82 */ /* 0x000fe20008000000 */
[----:B------:R-:W-:Y:S01]  /*1400*/  UMOV UR16, UR17 ;  /* 0x0000001100107c82 */ /* 0x000fe20008000000 */
[----:B------:R-:W-:-:S02]  /*1410*/  @UP2 USHF.R.U32.HI UR6, URZ, UR9, UR7 ;  /* 0x00000009ff062299 */ /* 0x000fc40008011607 */
[----:B------:R-:W-:Y:S02]  /*1420*/  USHF.R.U32.HI UR13, URZ, UR13, UR16 ;  /* 0x0000000dff0d7299 */ /* 0x000fe40008011610 */
[----:B------:R-:W-:Y:S02]  /*1430*/  USEL UR4, UR24, UR22, !UP0 ;  /* 0x0000001618047287 */ /* 0x000fe4000c000000 */
[----:B------:R-:W-:Y:S02]  /*1440*/  UIMAD UR7, UR5, UR21, URZ ;  /* 0x00000015050772a4 */ /* 0x000fe4000f8e02ff */
[----:B------:R-:W-:Y:S02]  /*1450*/  USEL UR5, UR20, UR13, !UP1 ;  /* 0x0000000d14057287 */ /* 0x000fe4000c800000 */
[----:B------:R-:W-:Y:S02]  /*1460*/  UIMAD UR12, UR6, UR21, URZ ;  /* 0x00000015060c72a4 */ /* 0x000fe4000f8e02ff */
[----:B------:R-:W-:-:S02]  /*1470*/  UISETP.GE.AND UP0, UPT, UR4, UR7, UPT ;  /* 0x000000070400728c */ /* 0x000fc4000bf06270 */
[----:B------:R-:W-:Y:S02]  /*1480*/  UIMAD.WIDE.U32 UR10, UR4, UR8, URZ ;  /* 0x00000008040a72a5 */ /* 0x000fe4000f8e00ff */
[----:B------:R-:W-:Y:S02]  /*1490*/  UISETP.GE.OR UP0, UPT, UR5, UR12, UP0 ;  /* 0x0000000c0500728c */ /* 0x000fe40008706670 */
[----:B------:R-:W-:Y:S02]  /*14a0*/  UIMAD.WIDE.U32 UR12, UR5, UR8, URZ ;  /* 0x00000008050c72a5 */ /* 0x000fe4000f8e00ff */
[----:B------:R-:W-:Y:S01]  /*14b0*/  UIADD3 UR10, UPT, UPT, -UR4, URZ, URZ ;  /* 0x000000ff040a7290 */ /* 0x000fe2000fffe1ff */
[----:B------:R-:W-:Y:S01]  /*14c0*/  UMOV UR8, UR11 ;  /* 0x0000000b00087c82 */ /* 0x000fe20008000000 */
[----:B------:R-:W-:Y:S02]  /*14d0*/  UIADD3 UR11, UPT, UPT, -UR5, URZ, URZ ;  /* 0x000000ff050b7290 */ /* 0x000fe4000fffe1ff */
[----:B------:R-:W-:-:S03]  /*14e0*/  USHF.R.U32.HI UR8, URZ, UR9, UR8 ;  /* 0x00000009ff087299 */ /* 0x000fc60008011608 */
[----:B------:R-:W-:Y:S01]  /*14f0*/  @!UP0 UMOV UR7, UR13 ;  /* 0x0000000d00078c82 */ /* 0x000fe20008000000 */
[----:B------:R-:W-:Y:S02]  /*1500*/  UIMAD UR24, UR14, UR10, UR24 ;  /* 0x0000000a0e1872a4 */ /* 0x000fe4000f8e0218 */
[----:B------:R-:W-:Y:S02]  /*1510*/  USEL UR8, UR4, UR8, !UP2 ;  /* 0x0000000804087287 */ /* 0x000fe4000d000000 */
[----:B------:R-:W-:Y:S02]  /*1520*/  @!UP0 USHF.R.U32.HI UR7, URZ, UR9, UR7 ;  /* 0x00000009ff078299 */ /* 0x000fe40008011607 */
[----:B------:R-:W-:Y:S02]  /*1530*/  UIADD3 UR9, UPT, UPT, -UR8, URZ, URZ ;  /* 0x000000ff08097290 */ /* 0x000fe4000fffe1ff */
[----:B------:R-:W-:Y:S02]  /*1540*/  @!UP0 USEL UR7, UR5, UR7, !UP2 ;  /* 0x0000000705078287 */ /* 0x000fe4000d000000 */
[----:B------:R-:W-:-:S02]  /*1550*/  UIMAD UR9, UR21, UR9, UR4 ;  /* 0x00000009150972a4 */ /* 0x000fc4000f8e0204 */
[----:B------:R-:W-:Y:S02]  /*1560*/  @!UP0 UIADD3 UR8, UPT, UPT, UR8, -UR7, URZ ;  /* 0x8000000708088290 */ /* 0x000fe4000fffe0ff */
[----:B------:R-:W-:Y:S02]  /*1570*/  @!UP0 UIMAD UR6, UR9, UR6, UR7 ;  /* 0x00000006090682a4 */ /* 0x000fe4000f8e0207 */
[----:B------:R-:W-:Y:S02]  /*1580*/  @!UP0 UIMAD UR4, UR8, UR21, UR5 ;  /* 0x00000015080482a4 */ /* 0x000fe4000f8e0205 */
[----:B------:R-:W-:Y:S02]  /*1590*/  UIMAD UR20, UR28, UR11, UR20 ;  /* 0x0000000b1c1472a4 */ /* 0x000fe4000f8e0214 */
[----:B------:R-:W-:Y:S01]  /*15a0*/  UIMAD UR24, UR4, UR14, UR24 ;  /* 0x0000000e041872a4 */ /* 0x000fe2000f8e0218 */
[----:B------:R-:W-:Y:S02]  /*15b0*/  @!UP0 UMOV UR5, UR6 ;  /* 0x0000000600058c82 */ /* 0x000fe40008000000 */
[----:B------:R-:W-:-:S12]  /*15c0*/  UIMAD UR20, UR5, UR28, UR20 ;  /* 0x0000001c051472a4 */ /* 0x000fd8000f8e0214 */
.L_x_18:
[----:B------:R-:W-:Y:S02]  /*15d0*/  UISETP.NE.AND UP1, UPT, UR29, 0x1, UPT ;  /* 0x000000011d00788c */ /* 0x000fe4000bf25270 */
[----:B------:R-:W-:Y:S02]  /*15e0*/  ULOP3.LUT UR21, UR26, 0xffff, URZ, 0xc0, !UPT ;  /* 0x0000ffff1a157892 */ /* 0x000fe4000f8ec0ff */
[----:B------:R-:W-:Y:S02]  /*15f0*/  UISETP.NE.AND UP0, UPT, UR25, 0x2, UPT ;  /* 0x000000021900788c */ /* 0x000fe4000bf05270 */
[----:B------:R-:W-:Y:S02]  /*1600*/  ULOP3.LUT UR22, UR27, 0x400, URZ, 0xc0, !UPT ;  /* 0x000004001b167892 */ /* 0x000fe4000f8ec0ff */
[----:B------:R-:W-:Y:S02]  /*1610*/  ULOP3.LUT UR44, UR44, 0x40, URZ, 0xc0, !UPT ;  /* 0x000000402c2c7892 */ /* 0x000fe4000f8ec0ff */
[----:B------:R-:W-:Y:S01]  /*1620*/  USHF.L.U32 UR21, UR30, UR21, URZ ;  /* 0x000000151e157299 */ /* 0x000fe200080006ff */
[----:B------:R-:W-:Y:S11]  /*1630*/  BRA.U UP1, `(.L_x_19) ;  /* 0x0000000101447547 */ /* 0x000ff6000b800000 */
[----:B------:R-:W1:Y:S01]  /*1640*/  LDCU.128 UR8, c[0x0][0xb10] ;  /* 0x00016200ff0877ac */ /* 0x000e620008000c00 */
[----:B------:R-:W2:Y:S01]  /*1650*/  LDCU UR12, c[0x0][0xb0c] ;  /* 0x00016180ff0c77ac */ /* 0x000ea20008000800 */
[----:B------:R-:W3:Y:S01]  /*1660*/  LDCU UR13, c[0x0][0xb20] ;  /* 0x00016400ff0d77ac */ /* 0x000ee20008000800 */
[----:B-1----:R-:W-:Y:S02]  /*1670*/  UIMAD.WIDE.U32 UR6, UR20, UR8, URZ ;  /* 0x00000008140672a5 */ /* 0x002fe4000f8e00ff */
[----:B------:R-:W-:Y:S02]  /*1680*/  UIMAD.WIDE.U32 UR4, UR24, UR11, URZ ;  /* 0x0000000b180472a5 */ /* 0x000fe4000f8e00ff */
[----:B--2---:R-:W-:Y:S02]  /*1690*/  UISETP.NE.AND UP2, UPT, UR12, 0x1, UPT ;  /* 0x000000010c00788c */ /* 0x004fe4000bf45270 */
[----:B------:R-:W-:Y:S01]  /*16a0*/  UISETP.NE.AND UP1, UPT, UR10, 0x1, UPT ;  /* 0x000000010a00788c */ /* 0x000fe2000bf25270 */
[----:B------:R-:W-:-:S02]  /*16b0*/  UMOV UR6, UR7 ;  /* 0x0000000700067c82 */ /* 0x000fc40008000000 */
[----:B------:R-:W-:Y:S01]  /*16c0*/  UMOV UR4, UR5 ;  /* 0x0000000500047c82 */ /* 0x000fe20008000000 */
[----:B------:R-:W-:Y:S02]  /*16d0*/  USHF.R.U32.HI UR6, URZ, UR9, UR6 ;  /* 0x00000009ff067299 */ /* 0x000fe40008011606 */
[----:B---3--:R-:W-:Y:S02]  /*16e0*/  USHF.R.U32.HI UR4, URZ, UR13, UR4 ;  /* 0x0000000dff047299 */ /* 0x008fe40008011604 */
[----:B------:R-:W-:Y:S02]  /*16f0*/  USEL UR5, UR20, UR6, !UP2 ;  /* 0x0000000614057287 */ /* 0x000fe4000d000000 */
[----:B------:R-:W-:-:S04]  /*1700*/  USEL UR4, UR24, UR4, !UP1 ;  /* 0x0000000418047287 */ /* 0x000fc8000c800000 */
[----:B------:R-:W-:Y:S02]  /*1710*/  UIADD3 UR6, UPT, UPT, UR5, -UR4, URZ ;  /* 0x8000000405067290 */ /* 0x000fe4000fffe0ff */
[----:B------:R-:W-:Y:S02]  /*1720*/  UIADD3 UR4, UPT, UPT, -UR5, UR4, URZ ;  /* 0x0000000405047290 */ /* 0x000fe4000fffe1ff */
[----:B------:R-:W-:Y:S02]  /*1730*/  UIMAD UR24, UR6, UR10, UR24 ;  /* 0x0000000a061872a4 */ /* 0x000fe4000f8e0218 */
[----:B------:R-:W-:-:S12]  /*1740*/  UIMAD UR20, UR4, UR12, UR20 ;  /* 0x0000000c041472a4 */ /* 0x000fd8000f8e0214 */
.L_x_19:
[----:B------:R-:W-:Y:S05]  /*1750*/  BRA.U !UP5, `(.L_x_20) ;  /* 0x000000010d0c7547 */ /* 0x000fea000b800000 */
[----:B------:R-:W-:Y:S01]  /*1760*/  UCGABAR_WAIT ;  /* 0x0000000000007dc7 */ /* 0x000fe20008000000 */
[----:B------:R-:W-:Y:S01]  /*1770*/  CCTL.IVALL ;  /* 0x00000000ff00798f */ /* 0x000fe20002000000 */
[----:B------:R-:W-:Y:S05]  /*1780*/  BRA `(.L_x_21) ;  /* 0x0000000000047947 */ /* 0x000fea0003800000 */
.L_x_20:
[----:B------:R-:W-:Y:S06]  /*1790*/  BAR.SYNC.DEFER_BLOCKING 0x0 ;  /* 0x0000000000007b1d */ /* 0x000fec0000010000 */
.L_x_21:
[----:B------:R-:W-:Y:S05]  /*17a0*/  BRA.U UP0, `(.L_x_22) ;  /* 0x0000001100dc7547 */ /* 0x000fea000b800000 */
[----:B------:R-:W1:Y:S01]  /*17b0*/  LDCU UR6, c[0x0][0x38c] ;  /* 0x00007180ff0677ac */ /* 0x000e620008000800 */
[----:B------:R-:W-:Y:S01]  /*17c0*/  PLOP3.LUT P1, PT, PT, PT, UP3, 0x80, 0x8 ;  /* 0x000000000008781c */ /* 0x000fe20003f2f038 */
[----:B------:R-:W-:Y:S01]  /*17d0*/  IMAD.MOV.U32 R12, RZ, RZ, 0x1 ;  /* 0x00000001ff0c7424 */ /* 0x000fe200078e00ff */
[----:B------:R-:W-:Y:S02]  /*17e0*/  ISETP.NE.AND P2, PT, R0, RZ, P3 ;  /* 0x000000ff0000720c */ /* 0x000fe40001f45270 */
[----:B------:R-:W-:Y:S02]  /*17f0*/  CS2R R10, SRZ ;  /* 0x00000000000a7805 */ /* 0x000fe4000001ff00 */
[----:B------:R-:W-:Y:S01]  /*1800*/  PLOP3.LUT P1, PT, P1, PT, PT, 0x8, 0x80 ;  /* 0x000000000080781c */ /* 0x000fe20000f2e170 */
[----:B------:R-:W-:Y:S01]  /*1810*/  IMAD.MOV.U32 R9, RZ, RZ, RZ ;  /* 0x000000ffff097224 */ /* 0x000fe200078e00ff */
[----:B------:R-:W2:Y:S01]  /*1820*/  LDCU UR38, c[0x0][0x370] ;  /* 0x00006e00ff2677ac */ /* 0x000ea20008000800 */
[----:B------:R-:W-:Y:S01]  /*1830*/  IMAD.MOV.U32 R8, RZ, RZ, 0x1 ;  /* 0x00000001ff087424 */ /* 0x000fe200078e00ff */
[----:B------:R-:W3:Y:S01]  /*1840*/  LDCU.64 UR26, c[0x0][0x348] ;  /* 0x00006900ff1a77ac */ /* 0x000ee20008000a00 */
[----:B------:R-:W-:Y:S01]  /*1850*/  ULEA.HI UR42, UR22, UR44, URZ, 0x1b ;  /* 0x0000002c162a7291 */ /* 0x000fe2000f8fd8ff */
[----:B------:R-:W4:Y:S01]  /*1860*/  LDCU UR37, c[0x0][0x374] ;  /* 0x00006e80ff2577ac */ /* 0x000f220008000800 */
[----:B-1----:R-:W-:-:S02]  /*1870*/  UIADD3 UR5, UPT, UPT, UR6, 0x1f, URZ ;  /* 0x0000001f06057890 */ /* 0x002fc4000fffe0ff */
[----:B------:R-:W-:Y:S02]  /*1880*/  UIADD3 UR48, UPT, UPT, UR6, 0x3e, URZ ;  /* 0x0000003e06307890 */ /* 0x000fe4000fffe0ff */
[----:B------:R-:W-:Y:S01]  /*1890*/  USHF.R.S32.HI UR4, URZ, 0x1f, UR5 ;  /* 0x0000001fff047899 */ /* 0x000fe20008011405 */
[----:B------:R-:W-:-:S03]  /*18a0*/  UMOV UR7, URZ ;  /* 0x000000ff00077c82 */ /* 0x000fc60008000000 */
[----:B------:R-:W-:Y:S02]  /*18b0*/  ULEA.HI UR4, UR4, UR5, URZ, 0x5 ;  /* 0x0000000504047291 */ /* 0x000fe4000f8f28ff */
[----:B------:R-:W-:Y:S02]  /*18c0*/  UIADD3 UR5, UPT, UPT, UR6, -0x1, URZ ;  /* 0xffffffff06057890 */ /* 0x000fe4000fffe0ff */
[----:B------:R-:W-:Y:S02]  /*18d0*/  USHF.R.S32.HI UR40, URZ, 0x5, UR4 ;  /* 0x00000005ff287899 */ /* 0x000fe40008011404 */
[----:B------:R-:W-:Y:S02]  /*18e0*/  UISETP.GE.U32.AND UP1, UPT, UR5, -0x3f, UPT ;  /* 0xffffffc10500788c */ /* 0x000fe4000bf26070 */
[----:B------:R-:W-:-:S04]  /*18f0*/  UISETP.LT.U32.AND UP0, UPT, UR40, 0x4, UPT ;  /* 0x000000042800788c */ /* 0x000fc8000bf01070 */
[----:B------:R-:W-:Y:S02]  /*1900*/  USEL UR39, UR40, 0x4, UP0 ;  /* 0x0000000428277887 */ /* 0x000fe40008000000 */
[----:B------:R-:W-:Y:S02]  /*1910*/  UISETP.NE.AND UP0, UPT, UR25, URZ, UPT ;  /* 0x000000ff1900728c */ /* 0x000fe4000bf05270 */
[----:B------:R-:W-:Y:S02]  /*1920*/  UIADD3 UR4, UPT, UPT, UR39, -0x1, URZ ;  /* 0xffffffff27047890 */ /* 0x000fe4000fffe0ff */
[----:B------:R-:W-:Y:S02]  /*1930*/  @UP1 UIADD3 UR4, UPT, UPT, UR39, URZ, URZ ;  /* 0x000000ff27041290 */ /* 0x000fe4000fffe0ff */
[----:B------:R-:W-:Y:S02]  /*1940*/  USEL UR23, UR46, 0x2, UP0 ;  /* 0x000000022e177887 */ /* 0x000fe40008000000 */
[----:B------:R-:W-:-:S02]  /*1950*/  UIADD3 UR43, UPT, UPT, UR40, -UR39, URZ ;  /* 0x80000027282b7290 */ /* 0x000fc4000fffe0ff */
[----:B------:R-:W-:Y:S02]  /*1960*/  UIADD3 UR25, UPT, UPT, UR4, 0x1, URZ ;  /* 0x0000000104197890 */ /* 0x000fe4000fffe0ff */
[----:B--234-:R-:W-:-:S12]  /*1970*/  UIADD3 UR41, UPT, UPT, -UR4, URZ, URZ ;  /* 0x000000ff04297290 */ /* 0x01cfd8000fffe1ff */
.L_x_42:
[----:B------:R-:W-:Y:S01]  /*1980*/  UISETP.NE.AND UP0, UPT, UR47, URZ, UPT ;  /* 0x000000ff2f00728c */ /* 0x000fe2000bf05270 */
[----:B------:R-:W1:Y:S08]  /*1990*/  S2UR UR47, SR_CgaCtaId ;  /* 0x00000000002f79c3 */ /* 0x000e700000008800 */
[----:B------:R-:W-:Y:S05]  /*19a0*/  BRA.U UP0, `(.L_x_23) ;  /* 0x0000000100347547 */ /* 0x000fea000b800000 */
[----:B------:R-:W2:Y:S01]  /*19b0*/  S2R R0, SR_CgaCtaId ;  /* 0x0000000000007919 */ /* 0x000ea20000008800 */
[----:B------:R-:W-:-:S04]  /*19c0*/  MOV R2, 0x400 ;  /* 0x0000040000027802 */ /* 0x000fc80000000f00 */
[----:B--2---:R-:W-:Y:S02]  /*19d0*/  LEA R0, R0, R2, 0x18 ;  /* 0x0000000200007211 */ /* 0x004fe400078ec0ff */
[----:B------:R-:W-:-:S03]  /*19e0*/  SHF.L.U32 R2, R8, 0x1f, RZ ;  /* 0x0000001f08027819 */ /* 0x000fc600000006ff */
[----:B------:R-:W-:-:S04]  /*19f0*/  IMAD R0, R9, 0x8, R0 ;  /* 0x0000000809007824 */ /* 0x000fc800078e0200 */
[----:B------:R-:W2:Y:S02]  /*1a00*/  SYNCS.PHASECHK.TRANS64.TRYWAIT P0, [R0+URZ+0x100], R2 ;  /* 0x00010002000075a7 */ /* 0x000ea400080011ff */
[----:B--2---:R-:W-:Y:S05]  /*1a10*/  @!P0 BRA `(.L_x_24) ;  /* 0x0000007000b88947 */ /* 0x004fea0003800000 */
.L_x_149:
[----:B------:R-:W-:Y:S01]  /*1a20*/  VIADD R9, R9, 0x1 ;  /* 0x0000000109097836 */ /* 0x000fe20000000000 */
[----:B------:R2:W-:Y:S04]  /*1a30*/  SYNCS.ARRIVE.TRANS64.A1T0 RZ, [R0+URZ+0xf0], RZ ;  /* 0x0000f0ff00ff79a7 */ /* 0x0005e800081000ff */
[----:B------:R-:W-:-:S04]  /*1a40*/  ISETP.NE.AND P0, PT, R9, 0x2, PT ;  /* 0x000000020900780c */ /* 0x000fc80003f05270 */
[----:B------:R-:W-:Y:S02]  /*1a50*/  SEL R9, R9, RZ, P0 ;  /* 0x000000ff09097207 */ /* 0x000fe40000000000 */
[----:B--2---:R-:W-:-:S04]  /*1a60*/  SEL R0, RZ, 0x1, P0 ;  /* 0x00000001ff007807 */ /* 0x004fc80000000000 */
[----:B------:R-:W-:-:S07]  /*1a70*/  LOP3.LUT R8, R8, R0, RZ, 0x3c, !PT ;  /* 0x0000000008087212 */ /* 0x000fce00078e3cff */
.L_x_23:
[----:B------:R-:W-:Y:S01]  /*1a80*/  UMOV UR6, 0x400 ;  /* 0x0000040000067882 */ /* 0x000fe20000000000 */
[----:B------:R-:W-:Y:S01]  /*1a90*/  SHF.L.U32 R0, R12, 0x1f, RZ ;  /* 0x0000001f0c007819 */ /* 0x000fe200000006ff */
[----:B-1----:R-:W-:Y:S02]  /*1aa0*/  ULEA UR6, UR47, UR6, 0x18 ;  /* 0x000000062f067291 */ /* 0x002fe4000f8ec0ff */
[----:B------:R-:W-:Y:S02]  /*1ab0*/  UISETP.GE.U32.AND UP0, UPT, UR48, 0x3f, UPT ;  /* 0x0000003f3000788c */ /* 0x000fe4000bf06070 */
[----:B------:R-:W-:Y:S02]  /*1ac0*/  ULEA UR4, UR7, UR6, 0x3 ;  /* 0x0000000607047291 */ /* 0x000fe4000f8e18ff */
[----:B------:R-:W-:Y:S01]  /*1ad0*/  ULEA UR11, UR24, UR44, 0x7 ;  /* 0x0000002c180b7291 */ /* 0x000fe2000f8e38ff */
[----:B------:R-:W-:-:S06]  /*1ae0*/  UMOV UR13, URZ ;  /* 0x000000ff000d7c82 */ /* 0x000fcc0008000000 */
[----:B------:R1:W2:Y:S01]  /*1af0*/  SYNCS.PHASECHK.TRANS64.TRYWAIT P0, [UR4+0x20], R0 ;  /* 0x00002000ff0075a7 */ /* 0x0002a20008001104 */
[----:B------:R-:W-:-:S04]  /*1b00*/  ULEA.HI UR4, UR20, UR20, URZ, 0x1 ;  /* 0x0000001414047291 */ /* 0x000fc8000f8f08ff */
[----:B------:R-:W-:-:S04]  /*1b10*/  USHF.L.U32 UR4, UR4, 0x6, URZ ;  /* 0x0000000604047899 */ /* 0x000fc800080006ff */
[----:B------:R-:W-:-:S04]  /*1b20*/  ULOP3.LUT UR35, UR4, 0xffffff80, URZ, 0xc0, !UPT ;  /* 0xffffff8004237892 */ /* 0x000fc8000f8ec0ff */
[----:B------:R-:W-:Y:S01]  /*1b30*/  UIADD3 UR35, UPT, UPT, UR42, UR35, URZ ;  /* 0x000000232a237290 */ /* 0x000fe2000fffe0ff */
[----:B------:R-:W-:Y:S11]  /*1b40*/  BRA.U !UP0, `(.L_x_25) ;  /* 0x0000000108c47547 */ /* 0x000ff6000b800000 */
[----:B------:R-:W-:Y:S01]  /*1b50*/  UMOV UR16, UR41 ;  /* 0x0000002900107c82 */ /* 0x000fe20008000000 */
[----:B------:R-:W-:Y:S01]  /*1b60*/  UMOV UR4, UR7 ;  /* 0x0000000700047c82 */ /* 0x000fe20008000000 */
[----:B------:R-:W-:-:S05]  /*1b70*/  UMOV UR34, URZ ;  /* 0x000000ff00227c82 */ /* 0x000fca0008000000 */
.L_x_31:
[----:B------:R-:W-:Y:S01]  /*1b80*/  ULEA UR33, UR4, UR6, 0x3 ;  /* 0x0000000604217291 */ /* 0x000fe2000f8e18ff */
[----:B------:R-:W-:Y:S01]  /*1b90*/  @P3 MOV R2, 0x4000 ;  /* 0x0000400000023802 */ /* 0x000fe20000000f00 */
[----:B--234-:R-:W-:Y:S10]  /*1ba0*/  @P0 BRA `(.L_x_26) ;  /* 0x00000000000c0947 */ /* 0x01cff40003800000 */
[----:B------:R-:W-:-:S04]  /*1bb0*/  SHF.L.U32 R3, R12, 0x1f, RZ ;  /* 0x0000001f0c037819 */ /* 0x000fc800000006ff */
[----:B------:R-:W2:Y:S02]  /*1bc0*/  SYNCS.PHASECHK.TRANS64.TRYWAIT P0, [UR33+0x20], R3 ;  /* 0x00002003ff0075a7 */ /* 0x000ea40008001121 */
[----:B--2---:R-:W-:Y:S05]  /*1bd0*/  @!P0 BRA `(.L_x_27) ;  /* 0x00000070005c8947 */ /* 0x004fea0003800000 */
.L_x_26:
[----:B------:R2:W-:Y:S01]  /*1be0*/  @P3 SYNCS.ARRIVE.TRANS64 RZ, [UR33], R2 ;  /* 0x00000002ffff39a7 */ /* 0x0005e20008000021 */
[----:B------:R-:W-:Y:S02]  /*1bf0*/  ULOP3.LUT UR5, UR23, 0x2, URZ, 0xfc, !UPT ;  /* 0x0000000217057892 */ /* 0x000fe4000f8efcff */
[----:B------:R-:W-:Y:S02]  /*1c00*/  UIADD3 UR16, UPT, UPT, UR16, 0x1, URZ ;  /* 0x0000000110107890 */ /* 0x000fe4000fffe0ff */
[----:B------:R-:W-:Y:S02]  /*1c10*/  UISETP.NE.AND UP0, UPT, UR5, 0x2, UPT ;  /* 0x000000020500788c */ /* 0x000fe4000bf05270 */
[----:B------:R-:W-:-:S07]  /*1c20*/  UISETP.NE.AND UP2, UPT, UR16, 0x1, UPT ;  /* 0x000000011000788c */ /* 0x000fce000bf45270 */
[----:B------:R-:W-:Y:S05]  /*1c30*/  BRA.U UP0, `(.L_x_28) ;  /* 0x0000000100047547 */ /* 0x000fea000b800000 */
[----:B------:R-:W-:Y:S05]  /*1c40*/  BPT.TRAP 0x1 ;  /* 0x000000040000795c */ /* 0x000fea0000300000 */
.L_x_28:
[----:B------:R-:W-:Y:S04]  /*1c50*/  BSSY.RECONVERGENT B0, `(.L_x_29) ;  /* 0x0000003000007945 */ /* 0x000fe80003800200 */
[----:B------:R-:W-:Y:S05]  /*1c60*/  @!P2 BRA `(.L_x_30) ;  /* 0x000000000004a947 */ /* 0x000fea0003800000 */
[----:B------:R-:W-:Y:S05]  /*1c70*/  BPT.TRAP 0x1 ;  /* 0x000000040000795c */ /* 0x000fea0000300000 */
.L_x_30:
[----:B------:R-:W-:Y:S05]  /*1c80*/  BSYNC.RECONVERGENT B0 ;  /* 0x0000000000007941 */ /* 0x000fea0003800200 */
.L_x_29:
[----:B------:R-:W-:Y:S02]  /*1c90*/  UIADD3 UR5, UPT, UPT, UR4, 0x1, URZ ;  /* 0x0000000104057890 */ /* 0x000fe4000fffe0ff */
[----:B------:R-:W-:Y:S02]  /*1ca0*/  UIADD3 UR14, UP1, UPT, UR26, 0x80, URZ ;  /* 0x000000801a0e7890 */ /* 0x000fe4000ff3e0ff */
[----:B------:R-:W-:Y:S02]  /*1cb0*/  UISETP.NE.AND UP0, UPT, UR5, 0x4, UPT ;  /* 0x000000040500788c */ /* 0x000fe4000bf05270 */
[----:B------:R-:W-:Y:S02]  /*1cc0*/  ULOP3.LUT UR33, UR33, 0xfefffff8, URZ, 0xc0, !UPT ;  /* 0xfefffff821217892 */ /* 0x000fe4000f8ec0ff */
[----:B------:R-:W-:Y:S02]  /*1cd0*/  USEL UR8, URZ, 0x1, UP0 ;  /* 0x00000001ff087887 */ /* 0x000fe40008000000 */
[----:B------:R-:W-:-:S02]  /*1ce0*/  USEL UR7, UR5, URZ, UP0 ;  /* 0x000000ff05077287 */ /* 0x000fc40008000000 */
[----:B------:R-:W-:Y:S02]  /*1cf0*/  UIADD3.X UR15, UPT, UPT, URZ, UR27, URZ, UP1, !UPT ;  /* 0x0000001bff0f7290 */ /* 0x000fe40008ffe4ff */
[----:B------:R-:W-:Y:S01]  /*1d00*/  ULEA UR5, UR7, UR6, 0x3 ;  /* 0x0000000607057291 */ /* 0x000fe2000f8e18ff */
[----:B------:R-:W-:Y:S01]  /*1d10*/  LOP3.LUT R12, R12, UR8, RZ, 0x3c, !PT ;  /* 0x000000080c0c7c12 */ /* 0x000fe2000f8e3cff */
[----:B------:R-:W-:Y:S02]  /*1d20*/  USHF.L.U32 UR8, UR4, 0xc, URZ ;  /* 0x0000000c04087899 */ /* 0x000fe400080006ff */
[----:B------:R-:W-:Y:S01]  /*1d30*/  UIADD3 UR4, UP0, UPT, UR26, 0x180, URZ ;  /* 0x000001801a047890 */ /* 0x000fe2000ff1e0ff */
[----:B-1----:R-:W-:Y:S01]  /*1d40*/  SHF.L.U32 R0, R12, 0x1f, RZ ;  /* 0x0000001f0c007819 */ /* 0x002fe200000006ff */
[----:B------:R-:W-:Y:S02]  /*1d50*/  ULEA UR32, UR22, UR8, 0x1 ;  /* 0x0000000816207291 */ /* 0x000fe4000f8e08ff */
[----:B------:R-:W-:Y:S01]  /*1d60*/  UPRMT UR13, URZ, 0x5410, UR21 ;  /* 0x00005410ff0d7896 */ /* 0x000fe20008000015 */
[----:B------:R3:W4:Y:S01]  /*1d70*/  SYNCS.PHASECHK.TRANS64.TRYWAIT P0, [UR5+0x20], R0 ;  /* 0x00002000ff0075a7 */ /* 0x0007220008001105 */
[----:B------:R-:W-:-:S02]  /*1d80*/  UIADD3 UR32, UPT, UPT, UR6, 0x4300, UR32 ;  /* 0x0000430006207890 */ /* 0x000fc4000fffe020 */
[----:B------:R-:W-:Y:S02]  /*1d90*/  UIADD3 UR8, UPT, UPT, UR6, 0x8300, UR8 ;  /* 0x0000830006087890 */ /* 0x000fe4000fffe008 */
[----:B------:R-:W-:Y:S01]  /*1da0*/  UIADD3.X UR5, UPT, UPT, URZ, UR27, URZ, UP0, !UPT ;  /* 0x0000001bff057290 */ /* 0x000fe200087fe4ff */
[----:B------:R-:W-:Y:S01]  /*1db0*/  UMOV UR18, 0x0 ;  /* 0x0000000000127882 */ /* 0x000fe20000000000 */
[----:B------:R-:W-:Y:S01]  /*1dc0*/  UMOV UR19, 0x10000000 ;  /* 0x1000000000137882 */ /* 0x000fe20000000000 */
[----:B------:R-:W-:Y:S01]  /*1dd0*/  UMOV UR10, UR34 ;  /* 0x00000022000a7c82 */ /* 0x000fe20008000000 */
[----:B------:R-:W-:Y:S01]  /*1de0*/  UMOV UR12, UR36 ;  /* 0x00000024000c7c82 */ /* 0x000fe20008000000 */
[----:B------:R-:W-:Y:S01]  /*1df0*/  UMOV UR9, UR33 ;  /* 0x0000002100097c82 */ /* 0x000fe20008000000 */
[----:B------:R1:W-:Y:S03]  /*1e00*/  UTMALDG.3D.MULTICAST.2CTA [UR32], [UR14], UR13, desc[UR18] ;  /* 0x000012200e0073b4 */ /* 0x0003e6000821180d */
[----:B------:R2:W-:Y:S01]  /*1e10*/  UTMALDG.3D.2CTA [UR8], [UR4], desc[UR18] ;  /* 0x00001208040075b4 */ /* 0x0005e20008211000 */
[----:B-1----:R-:W-:Y:S01]  /*1e20*/  UIADD3 UR34, UPT, UPT, UR34, 0x20, URZ ;  /* 0x0000002022227890 */ /* 0x002fe2000fffe0ff */
[----:B------:R-:W-:Y:S01]  /*1e30*/  UMOV UR13, UR25 ;  /* 0x00000019000d7c82 */ /* 0x000fe20008000000 */
[----:B--2---:R-:W-:Y:S01]  /*1e40*/  UMOV UR4, UR7 ;  /* 0x0000000700047c82 */ /* 0x004fe20008000000 */
[----:B------:R-:W-:Y:S09]  /*1e50*/  BRA.U UP2, `(.L_x_31) ;  /* 0xfffffffd02487547 */ /* 0x000ff2000b83ffff */
.L_x_25:
[----:B------:R-:W-:Y:S01]  /*1e60*/  ULEA UR4, UR7, UR6, 0x3 ;  /* 0x0000000607047291 */ /* 0x000fe2000f8e18ff */
[----:B-1-3--:R-:W-:Y:S01]  /*1e70*/  SHF.L.U32 R0, R12, 0x1f, RZ ;  /* 0x0000001f0c007819 */ /* 0x00afe200000006ff */
[----:B------:R-:W-:Y:S01]  /*1e80*/  @!P1 SYNCS.ARRIVE.TRANS64.A1T0 RZ, [UR6+0x88], RZ ;  /* 0x000088ffffff99a7 */ /* 0x000fe20008100006 */
[----:B------:R-:W-:-:S06]  /*1e90*/  UISETP.GT.AND UP0, UPT, UR40, UR39, UPT ;  /* 0x000000272800728c */ /* 0x000fcc000bf04270 */
[----:B--2-4-:R1:W2:Y:S03]  /*1ea0*/  SYNCS.PHASECHK.TRANS64.TRYWAIT P0, [UR4+0x20], R0 ;  /* 0x00002000ff0075a7 */ /* 0x0142a60008001104 */
[----:B------:R-:W-:Y:S05]  /*1eb0*/  BRA.U !UP0, `(.L_x_32) ;  /* 0x0000000108c47547 */ /* 0x000fea000b800000 */
[----:B------:R-:W-:Y:S01]  /*1ec0*/  UIADD3 UR24, UPT, UPT, UR43, UR13, URZ ;  /* 0x0000000d2b187290 */ /* 0x000fe2000fffe0ff */
[----:B------:R-:W-:-:S11]  /*1ed0*/  UMOV UR4, UR7 ;  /* 0x0000000700047c82 */ /* 0x000fd60008000000 */
.L_x_38:
[----:B------:R-:W-:Y:S01]  /*1ee0*/  ULEA UR17, UR4, UR6, 0x3 ;  /* 0x0000000604117291 */ /* 0x000fe2000f8e18ff */
[----:B--2---:R-:W-:Y:S01]  /*1ef0*/  @P3 MOV R2, 0x4000 ;  /* 0x0000400000023802 */ /* 0x004fe20000000f00 */
[----:B--2-4-:R-:W-:Y:S10]  /*1f00*/  @P0 BRA `(.L_x_33) ;  /* 0x00000000000c0947 */ /* 0x014ff40003800000 */
[----:B------:R-:W-:-:S04]  /*1f10*/  SHF.L.U32 R3, R12, 0x1f, RZ ;  /* 0x0000001f0c037819 */ /* 0x000fc800000006ff */
[----:B------:R-:W2:Y:S02]  /*1f20*/  SYNCS.PHASECHK.TRANS64.TRYWAIT P0, [UR17+0x20], R3 ;  /* 0x00002003ff0075a7 */ /* 0x000ea40008001111 */
[----:B--2---:R-:W-:Y:S05]  /*1f30*/  @!P0 BRA `(.L_x_34) ;  /* 0x0000006c009c8947 */ /* 0x004fea0003800000 */
.L_x_33:
[----:B------:R2:W-:Y:S01]  /*1f40*/  @P3 SYNCS.ARRIVE.TRANS64 RZ, [UR17], R2 ;  /* 0x00000002ffff39a7 */ /* 0x0005e20008000011 */
[----:B------:R-:W-:-:S04]  /*1f50*/  ULOP3.LUT UR5, UR23, 0x2, URZ, 0xfc, !UPT ;  /* 0x0000000217057892 */ /* 0x000fc8000f8efcff */
[----:B------:R-:W-:-:S09]  /*1f60*/  UISETP.NE.AND UP0, UPT, UR5, 0x2, UPT ;  /* 0x000000020500788c */ /* 0x000fd2000bf05270 */
[----:B------:R-:W-:Y:S05]  /*1f70*/  BRA.U UP0, `(.L_x_35) ;  /* 0x0000000100047547 */ /* 0x000fea000b800000 */
[----:B------:R-:W-:Y:S05]  /*1f80*/  BPT.TRAP 0x1 ;  /* 0x000000040000795c */ /* 0x000fea0000300000 */
.L_x_35:
[----:B------:R-:W-:Y:S04]  /*1f90*/  BSSY.RECONVERGENT B0, `(.L_x_36) ;  /* 0x0000003000007945 */ /* 0x000fe80003800200 */
[----:B------:R-:W-:Y:S05]  /*1fa0*/  @!P2 BRA `(.L_x_37) ;  /* 0x000000000004a947 */ /* 0x000fea0003800000 */
[----:B------:R-:W-:Y:S05]  /*1fb0*/  BPT.TRAP 0x1 ;  /* 0x000000040000795c */ /* 0x000fea0000300000 */
.L_x_37:
[----:B------:R-:W-:Y:S05]  /*1fc0*/  BSYNC.RECONVERGENT B0 ;  /* 0x0000000000007941 */ /* 0x000fea0003800200 */
.L_x_36:
[----:B------:R-:W-:Y:S02]  /*1fd0*/  UIADD3 UR5, UPT, UPT, UR4, 0x1, URZ ;  /* 0x0000000104057890 */ /* 0x000fe4000fffe0ff */
[----:B------:R-:W-:Y:S02]  /*1fe0*/  USHF.L.U32 UR18, UR13, 0x5, URZ ;  /* 0x000000050d127899 */ /* 0x000fe400080006ff */
[----:B------:R-:W-:Y:S02]  /*1ff0*/  UISETP.NE.AND UP0, UPT, UR5, 0x4, UPT ;  /* 0x000000040500788c */ /* 0x000fe4000bf05270 */
[----:B------:R-:W-:Y:S02]  /*2000*/  ULOP3.LUT UR17, UR17, 0xfefffff8, URZ, 0xc0, !UPT ;  /* 0xfefffff811117892 */ /* 0x000fe4000f8ec0ff */
[----:B------:R-:W-:Y:S02]  /*2010*/  USEL UR8, URZ, 0x1, UP0 ;  /* 0x00000001ff087887 */ /* 0x000fe40008000000 */
[----:B------:R-:W-:-:S02]  /*2020*/  USEL UR7, UR5, URZ, UP0 ;  /* 0x000000ff05077287 */ /* 0x000fc40008000000 */
[----:B------:R-:W-:Y:S02]  /*2030*/  UIADD3 UR14, UP0, UPT, UR26, 0x180, URZ ;  /* 0x000001801a0e7890 */ /* 0x000fe4000ff1e0ff */
        /* <DEDUP_REMOVED lines=9> */
[----:B------:R-:W-:Y:S02]  /*20d0*/  UIADD3.X UR5, UPT, UPT, URZ, UR27, URZ, UP1, !UPT ;  /* 0x0000001bff057290 */ /* 0x000fe40008ffe4ff */
[----:B------:R-:W-:Y:S02]  /*20e0*/  UIADD3 UR8, UPT, UPT, UR6, 0x8300, UR8 ;  /* 0x0000830006087890 */ /* 0x000fe4000fffe008 */
[----:B------:R-:W-:Y:S01]  /*20f0*/  UIADD3.X UR15, UPT, UPT, URZ, UR27, URZ, UP0, !UPT ;  /* 0x0000001bff0f7290 */ /* 0x000fe200087fe4ff */
[----:B------:R-:W-:Y:S01]  /*2100*/  UMOV UR28, 0x0 ;  /* 0x00000000001c7882 */ /* 0x000fe20000000000 */
[----:B------:R-:W-:Y:S01]  /*2110*/  UMOV UR29, 0x10000000 ;  /* 0x10000000001d7882 */ /* 0x000fe20000000000 */
[----:B------:R-:W-:Y:S01]  /*2120*/  UMOV UR19, UR35 ;  /* 0x0000002300137c82 */ /* 0x000fe20008000000 */
[----:B------:R-:W-:Y:S01]  /*2130*/  UMOV UR20, UR36 ;  /* 0x0000002400147c82 */ /* 0x000fe20008000000 */
[----:B------:R-:W-:Y:S01]  /*2140*/  UMOV UR12, UR36 ;  /* 0x00000024000c7c82 */ /* 0x000fe20008000000 */
[----:B------:R1:W-:Y:S01]  /*2150*/  UTMALDG.3D.MULTICAST.2CTA [UR16], [UR4], UR10, desc[UR28] ;  /* 0x00001c10040073b4 */ /* 0x0003e2000821180a */
[----:B------:R-:W-:Y:S01]  /*2160*/  UMOV UR9, UR17 ;  /* 0x0000001100097c82 */ /* 0x000fe20008000000 */
[----:B------:R-:W-:-:S04]  /*2170*/  UIADD3 UR13, UPT, UPT, UR13, 0x1, URZ ;  /* 0x000000010d0d7890 */ /* 0x000fc8000fffe0ff */
[----:B------:R-:W-:Y:S01]  /*2180*/  UISETP.NE.AND UP0, UPT, UR13, UR24, UPT ;  /* 0x000000180d00728c */ /* 0x000fe2000bf05270 */
[----:B-1----:R-:W-:Y:S01]  /*2190*/  UMOV UR10, UR18 ;  /* 0x00000012000a7c82 */ /* 0x002fe20008000000 */
[----:B------:R-:W-:Y:S01]  /*21a0*/  UMOV UR4, UR7 ;  /* 0x0000000700047c82 */ /* 0x000fe20008000000 */
[----:B------:R3:W-:Y:S06]  /*21b0*/  UTMALDG.3D.2CTA [UR8], [UR14], desc[UR28] ;  /* 0x00001c080e0075b4 */ /* 0x0007ec0008211000 */
[----:B---3--:R-:W-:Y:S05]  /*21c0*/  BRA.U UP0, `(.L_x_38) ;  /* 0xfffffffd00447547 */ /* 0x008fea000b83ffff */
.L_x_32:
[C---:B------:R-:W-:Y:S01]  /*21d0*/  LEA R3, R11.reuse, UR6, 0x3 ;  /* 0x000000060b037c11 */ /* 0x040fe2000f8e18ff */
[----:B------:R-:W-:Y:S01]  /*21e0*/  NOP ;  /* 0x0000000000007918 */ /* 0x000fe20000000000 */
[----:B-1----:R-:W-:Y:S02]  /*21f0*/  SHF.L.U32 R0, R10, 0x1f, RZ ;  /* 0x0000001f0a007819 */ /* 0x002fe400000006ff */
[----:B------:R-:W-:Y:S02]  /*2200*/  LEA R4, R11, UR6, 0x4 ;  /* 0x000000060b047c11 */ /* 0x000fe4000f8e20ff */
[----:B--2-4-:R-:W1:Y:S02]  /*2210*/  SYNCS.PHASECHK.TRANS64.TRYWAIT P0, [R3+URZ+0x90], R0 ;  /* 0x00009000030075a7 */ /* 0x014e6400080011ff */
[----:B-1----:R-:W-:Y:S05]  /*2220*/  @!P0 BRA `(.L_x_39) ;  /* 0x0000006800f88947 */ /* 0x002fea0003800000 */
.L_x_152:
[----:B------:R-:W2:Y:S01]  /*2230*/  LDS.128 R4, [R4+0x120] ;  /* 0x0001200004047984 */ /* 0x000ea20000000c00 */
[----:B------:R-:W-:Y:S01]  /*2240*/  UISETP.GE.AND UP0, UPT, UR45, 0x1, UPT ;  /* 0x000000012d00788c */ /* 0x000fe2000bf06270 */
[----:B------:R-:W-:Y:S01]  /*2250*/  @!PT LDS RZ, [RZ] ;  /* 0x00000000fffff984 */ /* 0x000fe20000000800 */
[----:B------:R-:W-:Y:S01]  /*2260*/  @!PT LDS RZ, [RZ] ;  /* 0x00000000fffff984 */ /* 0x000fe20000000800 */
[----:B------:R-:W-:Y:S01]  /*2270*/  @!PT LDS RZ, [RZ] ;  /* 0x00000000fffff984 */ /* 0x000fe20000000800 */
[----:B------:R-:W-:Y:S01]  /*2280*/  @!PT LDS RZ, [RZ] ;  /* 0x00000000fffff984 */ /* 0x000fe20000000800 */
[----:B------:R3:W-:Y:S06]  /*2290*/  MEMBAR.ALL.CTA ;  /* 0x0000000000007992 */ /* 0x0007ec0000008000 */
[----:B---3--:R-:W3:Y:S01]  /*22a0*/  FENCE.VIEW.ASYNC.S ;  /* 0x00000000000073c6 */ /* 0x008ee20000000000 */
[----:B--2---:R-:W-:-:S13]  /*22b0*/  LOP3.LUT P0, RZ, R6, 0x1, RZ, 0xc0, !PT ;  /* 0x0000000106ff7812 */ /* 0x004fda000780c0ff */
[----:B---3--:R-:W-:Y:S01]  /*22c0*/  VOTEU.ANY UP1, P0 ;  /* 0x0000000000ff7886 */ /* 0x008fe20000020100 */
[----:B------:R-:W-:-:S13]  /*22d0*/  PLOP3.LUT P0, PT, PT, PT, UP1, 0x80, 0x8 ;  /* 0x000000000008781c */ /* 0x000fda0003f0f018 */
[----:B-1----:R-:W-:Y:S02]  /*22e0*/  @P0 LOP3.LUT R0, R5, 0xffff, RZ, 0xc0, !PT ;  /* 0x0000ffff05000812 */ /* 0x002fe400078ec0ff */
[----:B------:R-:W-:Y:S02]  /*22f0*/  @P0 MOV R2, R4 ;  /* 0x0000000400020202 */ /* 0x000fe40000000f00 */
[----:B------:R-:W-:Y:S01]  /*2300*/  @P0 R2UR UR5, R0 ;  /* 0x00000000000502ca */ /* 0x000fe200000e0000 */
[----:B------:R-:W-:Y:S01]  /*2310*/  VIADD R0, R3, 0xa0 ;  /* 0x000000a003007836 */ /* 0x000fe20000000000 */
[----:B------:R-:W-:Y:S02]  /*2320*/  @P0 SHF.R.U32.HI R4, RZ, 0x10, R5 ;  /* 0x00000010ff040819 */ /* 0x000fe40000011605 */
[----:B------:R-:W-:Y:S02]  /*2330*/  @P0 R2UR UR8, R2 ;  /* 0x00000000020802ca */ /* 0x000fe400000e0000 */
[----:B------:R-:W-:-:S02]  /*2340*/  PRMT R0, RZ, 0x654, R0 ;  /* 0x00000654ff007816 */ /* 0x000fc40000000000 */
[----:B------:R-:W-:Y:S02]  /*2350*/  @P0 R2UR UR4, R4 ;  /* 0x00000000040402ca */ /* 0x000fe400000e0000 */
[----:B------:R1:W-:Y:S03]  /*2360*/  SYNCS.ARRIVE.TRANS64.RED.A1T0 RZ, [R0+URZ], RZ ;  /* 0x000000ff00ff79a7 */ /* 0x0003e600081004ff */
[----:B------:R-:W-:-:S04]  /*2370*/  @UP1 UMOV UR30, UR5 ;  /* 0x00000005001e1c82 */ /* 0x000fc80008000000 */
[----:B------:R-:W-:-:S04]  /*2380*/  @UP1 UMOV UR31, UR8 ;  /* 0x00000008001f1c82 */ /* 0x000fc80008000000 */
[----:B------:R-:W-:Y:S01]  /*2390*/  @UP1 UMOV UR36, UR4 ;  /* 0x0000000400241c82 */ /* 0x000fe20008000000 */
[----:B------:R-:W-:Y:S05]  /*23a0*/  BRA.U !UP0, `(.L_x_40) ;  /* 0x0000000108d47547 */ /* 0x000fea000b800000 */
[----:B------:R-:W2:Y:S01]  /*23b0*/  LDCU.128 UR12, c[0x0][0xb10] ;  /* 0x00016200ff0c77ac */ /* 0x000ea20008000c00 */
[----:B------:R-:W3:Y:S01]  /*23c0*/  LDCU UR24, c[0x0][0xb20] ;  /* 0x00016400ff1877ac */ /* 0x000ee20008000800 */
[----:B------:R-:W4:Y:S01]  /*23d0*/  LDCU UR20, c[0x0][0xb0c] ;  /* 0x00016180ff1477ac */ /* 0x000f220008000800 */
[----:B------:R-:W1:Y:S01]  /*23e0*/  LDCU.64 UR10, c[0x0][0xb28] ;  /* 0x00016500ff0a77ac */ /* 0x000e620008000a00 */
[----:B------:R-:W-:Y:S02]  /*23f0*/  UISETP.NE.AND UP3, UPT, UR45, 0x1, UPT ;  /* 0x000000012d00788c */ /* 0x000fe4000bf65270 */
[----:B--2---:R-:W-:Y:S02]  /*2400*/  UIMAD.WIDE.U32 UR8, UR37, UR15, URZ ;  /* 0x0000000f250872a5 */ /* 0x004fe4000f8e00ff */
[----:B------:R-:W-:Y:S02]  /*2410*/  UIMAD.WIDE.U32 UR4, UR38, UR12, URZ ;  /* 0x0000000c260472a5 */ /* 0x000fe4000f8e00ff */
[----:B------:R-:W-:-:S02]  /*2420*/  UISETP.NE.AND UP0, UPT, UR14, 0x1, UPT ;  /* 0x000000010e00788c */ /* 0x000fc4000bf05270 */
[----:B------:R-:W-:Y:S01]  /*2430*/  UIMAD.WIDE.U32 UR28, UR30, UR15, URZ ;  /* 0x0000000f1e1c72a5 */ /* 0x000fe2000f8e00ff */
[----:B------:R-:W-:Y:S02]  /*2440*/  UMOV UR8, UR9 ;  /* 0x0000000900087c82 */ /* 0x000fe40008000000 */
[----:B------:R-:W-:Y:S01]  /*2450*/  UMOV UR4, UR5 ;  /* 0x0000000500047c82 */ /* 0x000fe20008000000 */
[----:B---3--:R-:W-:Y:S02]  /*2460*/  USHF.R.U32.HI UR8, URZ, UR24, UR8 ;  /* 0x00000018ff087299 */ /* 0x008fe40008011608 */
[----:B----4-:R-:W-:Y:S02]  /*2470*/  UISETP.NE.AND UP2, UPT, UR20, 0x1, UPT ;  /* 0x000000011400788c */ /* 0x010fe4000bf45270 */
[----:B------:R-:W-:Y:S02]  /*2480*/  USHF.R.U32.HI UR4, URZ, UR13, UR4 ;  /* 0x0000000dff047299 */ /* 0x000fe40008011604 */
[----:B------:R-:W-:-:S02]  /*2490*/  USEL UR5, UR37, UR8, !UP0 ;  /* 0x0000000825057287 */ /* 0x000fc4000c000000 */
[----:B------:R-:W-:Y:S02]  /*24a0*/  USEL UR8, UR38, UR4, !UP2 ;  /* 0x0000000426087287 */ /* 0x000fe4000d000000 */
[----:B-1----:R-:W-:Y:S01]  /*24b0*/  UIMAD.WIDE.U32 UR16, UR5, UR10, URZ ;  /* 0x0000000a051072a5 */ /* 0x002fe2000f8e00ff */
[----:B------:R-:W-:Y:S01]  /*24c0*/  UMOV UR4, UR29 ;  /* 0x0000001d00047c82 */ /* 0x000fe20008000000 */
[----:B------:R-:W-:Y:S02]  /*24d0*/  UIMAD.WIDE.U32 UR18, UR31, UR12, URZ ;  /* 0x0000000c1f1272a5 */ /* 0x000fe4000f8e00ff */
[----:B------:R-:W-:-:S03]  /*24e0*/  UIMAD.WIDE.U32 UR28, UR8, UR10, URZ ;  /* 0x0000000a081c72a5 */ /* 0x000fc6000f8e00ff */
[----:B------:R-:W-:Y:S01]  /*24f0*/  UMOV UR16, UR17 ;  /* 0x0000001100107c82 */ /* 0x000fe20008000000 */
[----:B------:R-:W-:Y:S02]  /*2500*/  USHF.R.U32.HI UR4, URZ, UR24, UR4 ;  /* 0x00000018ff047299 */ /* 0x000fe40008011604 */
[----:B------:R-:W-:Y:S01]  /*2510*/  @UP3 USHF.R.U32.HI UR5, URZ, UR11, UR16 ;  /* 0x0000000bff053299 */ /* 0x000fe20008011610 */
[----:B------:R-:W-:Y:S01]  /*2520*/  UMOV UR18, UR19 ;  /* 0x0000001300127c82 */ /* 0x000fe20008000000 */
[----:B------:R-:W-:Y:S01]  /*2530*/  UMOV UR28, UR29 ;  /* 0x0000001d001c7c82 */ /* 0x000fe20008000000 */
[----:B------:R-:W-:Y:S02]  /*2540*/  USHF.R.U32.HI UR13, URZ, UR13, UR18 ;  /* 0x0000000dff0d7299 */ /* 0x000fe40008011612 */
[----:B------:R-:W-:Y:S02]  /*2550*/  USEL UR4, UR30, UR4, !UP0 ;  /* 0x000000041e047287 */ /* 0x000fe4000c000000 */
[----:B------:R-:W-:-:S02]  /*2560*/  @UP3 USHF.R.U32.HI UR8, URZ, UR11, UR28 ;  /* 0x0000000bff083299 */ /* 0x000fc4000801161c */
[----:B------:R-:W-:Y:S02]  /*2570*/  UIMAD UR9, UR45, UR5, URZ ;  /* 0x000000052d0972a4 */ /* 0x000fe4000f8e02ff */
[----:B------:R-:W-:Y:S02]  /*2580*/  USEL UR5, UR31, UR13, !UP2 ;  /* 0x0000000d1f057287 */ /* 0x000fe4000d000000 */
[----:B------:R-:W-:Y:S02]  /*2590*/  UIMAD UR12, UR45, UR8, URZ ;  /* 0x000000082d0c72a4 */ /* 0x000fe4000f8e02ff */
[----:B------:R-:W-:Y:S02]  /*25a0*/  UISETP.GE.AND UP0, UPT, UR4, UR9, UPT ;  /* 0x000000090400728c */ /* 0x000fe4000bf06270 */
[----:B------:R-:W-:Y:S02]  /*25b0*/  UIMAD.WIDE.U32 UR16, UR4, UR10, URZ ;  /* 0x0000000a041072a5 */ /* 0x000fe4000f8e00ff */
[----:B------:R-:W-:-:S02]  /*25c0*/  UISETP.GE.OR UP0, UPT, UR5, UR12, UP0 ;  /* 0x0000000c0500728c */ /* 0x000fc40008706670 */
        /* <DEDUP_REMOVED lines=19> */
.L_x_40:
[----:B------:R-:W2:Y:S02]  /*2700*/  LDCU UR4, c[0x0][0xb30] ;  /* 0x00016600ff0477ac */ /* 0x000ea40008000800 */
[----:B--2---:R-:W-:-:S09]  /*2710*/  UISETP.NE.AND UP0, UPT, UR4, 0x1, UPT ;  /* 0x000000010400788c */ /* 0x004fd2000bf05270 */
[----:B------:R-:W-:Y:S05]  /*2720*/  BRA.U UP0, `(.L_x_41) ;  /* 0x0000000100447547 */ /* 0x000fea000b800000 */
[----:B------:R-:W2:Y:S01]  /*2730*/  LDCU.128 UR12, c[0x0][0xb10] ;  /* 0x00016200ff0c77ac */ /* 0x000ea20008000c00 */
[----:B------:R-:W3:Y:S01]  /*2740*/  LDCU UR10, c[0x0][0xb0c] ;  /* 0x00016180ff0a77ac */ /* 0x000ee20008000800 */
[----:B------:R-:W4:Y:S01]  /*2750*/  LDCU UR11, c[0x0][0xb20] ;  /* 0x00016400ff0b77ac */ /* 0x000f220008000800 */
[----:B--2---:R-:W-:Y:S02]  /*2760*/  UIMAD.WIDE.U32 UR8, UR31, UR12, URZ ;  /* 0x0000000c1f0872a5 */ /* 0x004fe4000f8e00ff */
[----:B------:R-:W-:Y:S02]  /*2770*/  UIMAD.WIDE.U32 UR4, UR30, UR15, URZ ;  /* 0x0000000f1e0472a5 */ /* 0x000fe4000f8e00ff */
[----:B---3--:R-:W-:Y:S02]  /*2780*/  UISETP.NE.AND UP2, UPT, UR10, 0x1, UPT ;  /* 0x000000010a00788c */ /* 0x008fe4000bf45270 */
[----:B------:R-:W-:Y:S01]  /*2790*/  UISETP.NE.AND UP0, UPT, UR14, 0x1, UPT ;  /* 0x000000010e00788c */ /* 0x000fe2000bf05270 */
[----:B------:R-:W-:-:S02]  /*27a0*/  UMOV UR8, UR9 ;  /* 0x0000000900087c82 */ /* 0x000fc40008000000 */
[----:B------:R-:W-:Y:S01]  /*27b0*/  UMOV UR4, UR5 ;  /* 0x0000000500047c82 */ /* 0x000fe20008000000 */
[----:B------:R-:W-:Y:S02]  /*27c0*/  USHF.R.U32.HI UR13, URZ, UR13, UR8 ;  /* 0x0000000dff0d7299 */ /* 0x000fe40008011608 */
[----:B----4-:R-:W-:Y:S02]  /*27d0*/  USHF.R.U32.HI UR4, URZ, UR11, UR4 ;  /* 0x0000000bff047299 */ /* 0x010fe40008011604 */
[----:B------:R-:W-:Y:S02]  /*27e0*/  USEL UR5, UR31, UR13, !UP2 ;  /* 0x0000000d1f057287 */ /* 0x000fe4000d000000 */
[----:B------:R-:W-:-:S04]  /*27f0*/  USEL UR4, UR30, UR4, !UP0 ;  /* 0x000000041e047287 */ /* 0x000fc8000c000000 */
[----:B------:R-:W-:Y:S02]  /*2800*/  UIADD3 UR8, UPT, UPT, UR5, -UR4, URZ ;  /* 0x8000000405087290 */ /* 0x000fe4000fffe0ff */
[----:B------:R-:W-:Y:S02]  /*2810*/  UIADD3 UR4, UPT, UPT, -UR5, UR4, URZ ;  /* 0x0000000405047290 */ /* 0x000fe4000fffe1ff */
[----:B------:R-:W-:Y:S02]  /*2820*/  UIMAD UR30, UR8, UR14, UR30 ;  /* 0x0000000e081e72a4 */ /* 0x000fe4000f8e021e */
[----:B------:R-:W-:-:S12]  /*2830*/  UIMAD UR31, UR4, UR10, UR31 ;  /* 0x0000000a041f72a4 */ /* 0x000fd8000f8e021f */
.L_x_41:
[----:B------:R-:W-:Y:S01]  /*2840*/  VIADD R11, R11, 0x1 ;  /* 0x000000010b0b7836 */ /* 0x000fe20000000000 */
[----:B------:R-:W-:Y:S01]  /*2850*/  R2UR UR4, R50 ;  /* 0x00000000320472ca */ /* 0x000fe200000e0000 */
[----:B------:R-:W-:Y:S01]  /*2860*/  UIADD3 UR24, UPT, UPT, UR30, UR63, URZ ;  /* 0x0000003f1e187290 */ /* 0x000fe2000fffe0ff */
[----:B------:R-:W-:Y:S02]  /*2870*/  PLOP3.LUT P1, PT, PT, PT, PT, 0x80, 0x8 ;  /* 0x000000000008781c */ /* 0x000fe40003f2f070 */
[----:B------:R-:W-:-:S04]  /*2880*/  ISETP.NE.AND P0, PT, R11, 0x2, PT ;  /* 0x000000020b00780c */ /* 0x000fc80003f05270 */
[----:B-1----:R-:W-:Y:S02]  /*2890*/  SEL R0, RZ, 0x1, P0 ;  /* 0x00000001ff007807 */ /* 0x002fe40000000000 */
[----:B------:R-:W-:Y:S02]  /*28a0*/  SEL R11, R11, RZ, P0 ;  /* 0x000000ff0b0b7207 */ /* 0x000fe40000000000 */
[----:B------:R-:W-:Y:S01]  /*28b0*/  LOP3.LUT R10, R10, R0, RZ, 0x3c, !PT ;  /* 0x000000000a0a7212 */ /* 0x000fe200078e3cff */
[----:B------:R-:W-:Y:S01]  /*28c0*/  UIADD3 UR20, UPT, UPT, UR31, UR4, URZ ;  /* 0x000000041f147290 */ /* 0x000fe2000fffe0ff */
[----:B------:R-:W-:Y:S11]  /*28d0*/  BRA.U UP1, `(.L_x_42) ;  /* 0xfffffff101287547 */ /* 0x000ff6000b83ffff */
[----:B------:R-:W-:Y:S01]  /*28e0*/  UIADD3 UR8, UPT, UPT, UR6, 0x20, URZ ;  /* 0x0000002006087890 */ /* 0x000fe2000fffe0ff */
[----:B------:R-:W-:-:S03]  /*28f0*/  SHF.L.U32 R2, R12, 0x1f, RZ ;  /* 0x0000001f0c027819 */ /* 0x000fc600000006ff */
[----:B------:R-:W-:-:S09]  /*2900*/  ULEA UR4, UR7, UR8, 0x3 ;  /* 0x0000000807047291 */ /* 0x000fd2000f8e18ff */
[----:B------:R-:W1:Y:S02]  /*2910*/  SYNCS.PHASECHK.TRANS64.TRYWAIT P0, [UR4], R2 ;  /* 0x00000002ff0075a7 */ /* 0x000e640008001104 */
[----:B-1----:R-:W-:Y:S05]  /*2920*/  @!P0 BRA `(.L_x_43) ;  /* 0x00000064004c8947 */ /* 0x002fea0003800000 */
.L_x_154:
[----:B------:R-:W-:-:S04]  /*2930*/  UIADD3 UR4, UPT, UPT, UR7, 0x1, URZ ;  /* 0x0000000107047890 */ /* 0x000fc8000fffe0ff */
[----:B------:R-:W-:-:S04]  /*2940*/  UISETP.NE.AND UP0, UPT, UR4, 0x4, UPT ;  /* 0x000000040400788c */ /* 0x000fc8000bf05270 */
[----:B------:R-:W-:Y:S02]  /*2950*/  USEL UR6, URZ, 0x1, UP0 ;  /* 0x00000001ff067887 */ /* 0x000fe40008000000 */
[----:B------:R-:W-:-:S04]  /*2960*/  USEL UR4, UR4, URZ, UP0 ;  /* 0x000000ff04047287 */ /* 0x000fc80008000000 */
[----:B------:R-:W-:Y:S01]  /*2970*/  ULEA UR5, UR4, UR8, 0x3 ;  /* 0x0000000804057291 */ /* 0x000fe2000f8e18ff */
[----:B-1----:R-:W-:-:S04]  /*2980*/  LOP3.LUT R2, R12, UR6, RZ, 0x3c, !PT ;  /* 0x000000060c027c12 */ /* 0x002fc8000f8e3cff */
[----:B------:R-:W-:-:S04]  /*2990*/  SHF.L.U32 R3, R2, 0x1f, RZ ;  /* 0x0000001f02037819 */ /* 0x000fc800000006ff */
[----:B------:R-:W1:Y:S02]  /*29a0*/  SYNCS.PHASECHK.TRANS64.TRYWAIT P0, [UR5], R3 ;  /* 0x00000003ff0075a7 */ /* 0x000e640008001105 */
[----:B-1----:R-:W-:Y:S05]  /*29b0*/  @!P0 BRA `(.L_x_44) ;  /* 0x0000006400408947 */ /* 0x002fea0003800000 */
.L_x_156:
[----:B------:R-:W-:-:S04]  /*29c0*/  UIADD3 UR4, UPT, UPT, UR4, 0x1, URZ ;  /* 0x0000000104047890 */ /* 0x000fc8000fffe0ff */
[----:B------:R-:W-:-:S04]  /*29d0*/  UISETP.NE.AND UP0, UPT, UR4, 0x4, UPT ;  /* 0x000000040400788c */ /* 0x000fc8000bf05270 */
[----:B------:R-:W-:Y:S02]  /*29e0*/  USEL UR6, URZ, 0x1, UP0 ;  /* 0x00000001ff067887 */ /* 0x000fe40008000000 */
[----:B------:R-:W-:-:S04]  /*29f0*/  USEL UR4, UR4, URZ, UP0 ;  /* 0x000000ff04047287 */ /* 0x000fc80008000000 */
[----:B------:R-:W-:Y:S01]  /*2a00*/  ULEA UR5, UR4, UR8, 0x3 ;  /* 0x0000000804057291 */ /* 0x000fe2000f8e18ff */
[----:B------:R-:W-:-:S04]  /*2a10*/  LOP3.LUT R2, R2, UR6, RZ, 0x3c, !PT ;  /* 0x0000000602027c12 */ /* 0x000fc8000f8e3cff */
[----:B-1----:R-:W-:-:S04]  /*2a20*/  SHF.L.U32 R3, R2, 0x1f, RZ ;  /* 0x0000001f02037819 */ /* 0x002fc800000006ff */
[----:B------:R-:W1:Y:S02]  /*2a30*/  SYNCS.PHASECHK.TRANS64.TRYWAIT P0, [UR5], R3 ;  /* 0x00000003ff0075a7 */ /* 0x000e640008001105 */
[----:B-1----:R-:W-:Y:S05]  /*2a40*/  @!P0 BRA `(.L_x_45) ;  /* 0x0000006400348947 */ /* 0x002fea0003800000 */
.L_x_158:
[----:B------:R-:W-:-:S04]  /*2a50*/  UIADD3 UR4, UPT, UPT, UR4, 0x1, URZ ;  /* 0x0000000104047890 */ /* 0x000fc8000fffe0ff */
[----:B------:R-:W-:-:S04]  /*2a60*/  UISETP.NE.AND UP0, UPT, UR4, 0x4, UPT ;  /* 0x000000040400788c */ /* 0x000fc8000bf05270 */
[----:B------:R-:W-:Y:S02]  /*2a70*/  USEL UR5, URZ, 0x1, UP0 ;  /* 0x00000001ff057887 */ /* 0x000fe40008000000 */
[----:B------:R-:W-:-:S04]  /*2a80*/  USEL UR4, UR4, URZ, UP0 ;  /* 0x000000ff04047287 */ /* 0x000fc80008000000 */
[----:B------:R-:W-:Y:S01]  /*2a90*/  ULEA UR4, UR4, UR8, 0x3 ;  /* 0x0000000804047291 */ /* 0x000fe2000f8e18ff */
[----:B------:R-:W-:-:S04]  /*2aa0*/  LOP3.LUT R2, R2, UR5, RZ, 0x3c, !PT ;  /* 0x0000000502027c12 */ /* 0x000fc8000f8e3cff */
[----:B------:R-:W-:Y:S01]  /*2ab0*/  SHF.L.U32 R2, R2, 0x1f, RZ ;  /* 0x0000001f02027819 */ /* 0x000fe200000006ff */
[----:B-1----:R-:W-:-:S07]  /*2ac0*/  IMAD.U32 R0, RZ, RZ, UR4 ;  /* 0x00000004ff007e24 */ /* 0x002fce000f8e00ff */
.L_x_46:
[----:B-1----:R1:W2:Y:S02]  /*2ad0*/  SYNCS.PHASECHK.TRANS64.TRYWAIT P0, [R0+URZ], R2 ;  /* 0x00000002000075a7 */ /* 0x0022a400080011ff */
[----:B--2---:R-:W-:Y:S05]  /*2ae0*/  @!P0 NANOSLEEP.SYNCS 0x989680 ;  /* 0x009896800000895d */ /* 0x004fea0003900000 */
[----:B------:R-:W2:Y:S02]  /*2af0*/  @!P0 SYNCS.PHASECHK.TRANS64 P0, [R0+URZ], R2 ;  /* 0x00000002000085a7 */ /* 0x000ea400080010ff */
[----:B--2---:R-:W-:Y:S05]  /*2b00*/  @P0 EXIT ;  /* 0x000000000000094d */ /* 0x004fea0003800000 */
[----:B------:R-:W-:Y:S05]  /*2b10*/  BRA `(.L_x_46) ;  /* 0xfffffffc00ec7947 */ /* 0x000fea000383ffff */
.L_x_22:
[----:B------:R-:W-:-:S04]  /*2b20*/  UISETP.NE.AND UP0, UPT, UR47, URZ, UPT ;  /* 0x000000ff2f00728c */ /* 0x000fc8000bf05270 */
[----:B------:R-:W-:-:S09]  /*2b30*/  UISETP.NE.OR UP0, UPT, UR25, 0x1, UP0 ;  /* 0x000000011900788c */ /* 0x000fd20008705670 */
[----:B------:R-:W-:Y:S05]  /*2b40*/  BRA.U UP0, `(.L_x_47) ;  /* 0x0000000500487547 */ /* 0x000fea000b800000 */
[----:B------:R-:W-:Y:S01]  /*2b50*/  ISETP.GE.U32.AND P2, PT, R0, 0x4, PT ;  /* 0x000000040000780c */ /* 0x000fe20003f46070 */
[----:B------:R-:W-:Y:S01]  /*2b60*/  IMAD.MOV.U32 R12, RZ, RZ, 0x1 ;  /* 0x00000001ff0c7424 */ /* 0x000fe200078e00ff */
[----:B------:R-:W-:Y:S02]  /*2b70*/  CS2R R10, SRZ ;  /* 0x00000000000a7805 */ /* 0x000fe4000001ff00 */
[----:B------:R-:W-:Y:S01]  /*2b80*/  CS2R R8, SRZ ;  /* 0x0000000000087805 */ /* 0x000fe2000001ff00 */
[----:B------:R-:W-:Y:S01]  /*2b90*/  UMOV UR6, 0x400 ;  /* 0x0000040000067882 */ /* 0x000fe20000000000 */
[----:B------:R-:W-:Y:S01]  /*2ba0*/  UMOV UR5, URZ ;  /* 0x000000ff00057c82 */ /* 0x000fe20008000000 */
[----:B------:R-:W-:-:S12]  /*2bb0*/  ULEA UR6, UR47, UR6, 0x18 ;  /* 0x000000062f067291 */ /* 0x000fd8000f8ec0ff */
.L_x_51:
[----:B------:R-:W-:Y:S02]  /*2bc0*/  LEA R2, R8, UR6, 0x3 ;  /* 0x0000000608027c11 */ /* 0x000fe4000f8e18ff */
[----:B------:R-:W-:-:S03]  /*2bd0*/  SHF.L.U32 R4, R9, 0x1f, RZ ;  /* 0x0000001f09047819 */ /* 0x000fc600000006ff */
[----:B------:R-:W-:Y:S01]  /*2be0*/  VIADD R5, R2, 0x100 ;  /* 0x0000010002057836 */ /* 0x000fe20000000000 */
[----:B------:R-:W1:Y:S02]  /*2bf0*/  SYNCS.PHASECHK.TRANS64.TRYWAIT P0, [R2+URZ+0xf0], R4 ;  /* 0x0000f004020075a7 */ /* 0x000e6400080011ff */
[----:B-1----:R-:W-:Y:S05]  /*2c00*/  @!P0 BRA `(.L_x_48) ;  /* 0x0000006000dc8947 */ /* 0x002fea0003800000 */
.L_x_159:
[----:B------:R-:W-:Y:S01]  /*2c10*/  ULEA UR4, UR5, UR6, 0x3 ;  /* 0x0000000605047291 */ /* 0x000fe2000f8e18ff */
[----:B-1----:R-:W-:Y:S01]  /*2c20*/  PRMT R2, RZ, 0x654, R5 ;  /* 0x00000654ff027816 */ /* 0x002fe20000000005 */
[----:B------:R-:W-:Y:S01]  /*2c30*/  @!P2 IMAD.MOV.U32 R4, RZ, RZ, 0x10 ;  /* 0x00000010ff04a424 */ /* 0x000fe200078e00ff */
[----:B------:R-:W-:Y:S01]  /*2c40*/  SHF.L.U32 R5, R12, 0x1f, RZ ;  /* 0x0000001f0c057819 */ /* 0x000fe200000006ff */
[----:B------:R-:W-:Y:S01]  /*2c50*/  UIADD3 UR7, UPT, UPT, UR4, 0x90, URZ ;  /* 0x0000009004077890 */ /* 0x000fe2000fffe0ff */
[----:B------:R1:W-:Y:S05]  /*2c60*/  SYNCS.ARRIVE.TRANS64.RED.A1T0 RZ, [R2+URZ], RZ ;  /* 0x000000ff02ff79a7 */ /* 0x0003ea00081004ff */
[----:B------:R-:W-:Y:S01]  /*2c70*/  IMAD.U32 R6, RZ, RZ, UR7 ;  /* 0x00000007ff067e24 */ /* 0x000fe2000f8e00ff */
[----:B------:R-:W2:Y:S04]  /*2c80*/  SYNCS.PHASECHK.TRANS64.TRYWAIT P0, [UR4+0xa0], R5 ;  /* 0x0000a005ff0075a7 */ /* 0x000ea80008001104 */
[----:B------:R-:W-:Y:S01]  /*2c90*/  PRMT R6, R0, 0x654, R6 ;  /* 0x0000065400067816 */ /* 0x000fe20000000006 */
[----:B-12---:R-:W-:Y:S06]  /*2ca0*/  @!P0 BRA `(.L_x_49) ;  /* 0x0000006000c88947 */ /* 0x006fec0003800000 */
.L_x_161:
[----:B------:R-:W-:Y:S01]  /*2cb0*/  ULEA UR8, UR5, UR6, 0x4 ;  /* 0x0000000605087291 */ /* 0x000fe2000f8e20ff */
[----:B------:R-:W-:Y:S01]  /*2cc0*/  SEL R3, R6, R3, !P2 ;  /* 0x0000000306037207 */ /* 0x000fe20005000000 */
[----:B------:R-:W-:Y:S01]  /*2cd0*/  UIADD3 UR9, UPT, UPT, UR4, 0x90, URZ ;  /* 0x0000009004097890 */ /* 0x000fe2000fffe0ff */
[----:B-1----:R-:W-:Y:S01]  /*2ce0*/  LEA R2, R11, UR6, 0x3 ;  /* 0x000000060b027c11 */ /* 0x002fe2000f8e18ff */
[----:B------:R-:W-:Y:S01]  /*2cf0*/  UIADD3 UR8, UPT, UPT, UR8, 0x120, URZ ;  /* 0x0000012008087890 */ /* 0x000fe2000fffe0ff */
[----:B------:R1:W-:Y:S01]  /*2d00*/  @!P2 SYNCS.ARRIVE.TRANS64.RED RZ, [R3+URZ], R4 ;  /* 0x0000000403ffa9a7 */ /* 0x0003e200080004ff */
[----:B------:R-:W-:Y:S01]  /*2d10*/  UIADD3 UR4, UPT, UPT, UR5, 0x1, URZ ;  /* 0x0000000105047890 */ /* 0x000fe2000fffe0ff */
[----:B------:R-:W-:-:S03]  /*2d20*/  VIADD R8, R8, 0x1 ;  /* 0x0000000108087836 */ /* 0x000fc60000000000 */
[----:B------:R-:W-:Y:S02]  /*2d30*/  UISETP.NE.AND UP0, UPT, UR4, 0x2, UPT ;  /* 0x000000020400788c */ /* 0x000fe4000bf05270 */
[----:B------:R-:W-:Y:S01]  /*2d40*/  ISETP.NE.AND P0, PT, R8, 0x2, PT ;  /* 0x000000020800780c */ /* 0x000fe20003f05270 */
[----:B------:R-:W-:Y:S06]  /*2d50*/  UGETNEXTWORKID.BROADCAST [UR8], [UR9] ;  /* 0x00000000080073ca */ /* 0x000fec0008000100 */
[----:B------:R-:W-:Y:S02]  /*2d60*/  USEL UR7, URZ, 0x1, UP0 ;  /* 0x00000001ff077887 */ /* 0x000fe40008000000 */
[----:B------:R-:W-:-:S04]  /*2d70*/  USEL UR5, UR4, URZ, UP0 ;  /* 0x000000ff04057287 */ /* 0x000fc80008000000 */
[----:B------:R-:W-:Y:S02]  /*2d80*/  LOP3.LUT R12, R12, UR7, RZ, 0x3c, !PT ;  /* 0x000000070c0c7c12 */ /* 0x000fe4000f8e3cff */
[----:B-1----:R-:W-:-:S04]  /*2d90*/  SHF.L.U32 R4, R10, 0x1f, RZ ;  /* 0x0000001f0a047819 */ /* 0x002fc800000006ff */
[----:B------:R-:W1:Y:S02]  /*2da0*/  SYNCS.PHASECHK.TRANS64.TRYWAIT P1, [R2+URZ+0x90], R4 ;  /* 0x00009004020075a7 */ /* 0x000e6400080211ff */
[----:B-1----:R-:W-:Y:S05]  /*2db0*/  @!P1 BRA `(.L_x_50) ;  /* 0x00000060009c9947 */ /* 0x002fea0003800000 */
.L_x_162:
[C---:B-1----:R-:W-:Y:S01]  /*2dc0*/  LEA R4, R11.reuse, UR6, 0x4 ;  /* 0x000000060b047c11 */ /* 0x042fe2000f8e20ff */
[----:B------:R-:W-:Y:S01]  /*2dd0*/  VIADD R2, R2, 0xa0 ;  /* 0x000000a002027836 */ /* 0x000fe20000000000 */
[----:B------:R-:W-:Y:S01]  /*2de0*/  SEL R8, R8, RZ, P0 ;  /* 0x000000ff08087207 */ /* 0x000fe20000000000 */
[----:B------:R-:W-:-:S03]  /*2df0*/  VIADD R11, R11, 0x1 ;  /* 0x000000010b0b7836 */ /* 0x000fc60000000000 */
[----:B------:R-:W1:Y:S01]  /*2e00*/  LDS.128 R4, [R4+0x120] ;  /* 0x0001200004047984 */ /* 0x000e620000000c00 */
[----:B------:R-:W-:Y:S02]  /*2e10*/  PRMT R2, RZ, 0x654, R2 ;  /* 0x00000654ff027816 */ /* 0x000fe40000000002 */
[C---:B------:R-:W-:Y:S01]  /*2e20*/  ISETP.NE.AND P1, PT, R11.reuse, 0x2, PT ;  /* 0x000000020b00780c */ /* 0x040fe20003f25270 */
[----:B------:R-:W-:Y:S01]  /*2e30*/  @!PT LDS RZ, [RZ] ;  /* 0x00000000fffff984 */ /* 0x000fe20000000800 */
[----:B------:R-:W-:Y:S01]  /*2e40*/  @!PT LDS RZ, [RZ] ;  /* 0x00000000fffff984 */ /* 0x000fe20000000800 */
[----:B------:R-:W-:Y:S01]  /*2e50*/  @!PT LDS RZ, [RZ] ;  /* 0x00000000fffff984 */ /* 0x000fe20000000800 */
[----:B------:R-:W-:Y:S01]  /*2e60*/  @!PT LDS RZ, [RZ] ;  /* 0x00000000fffff984 */ /* 0x000fe20000000800 */
[----:B------:R2:W-:Y:S06]  /*2e70*/  MEMBAR.ALL.CTA ;  /* 0x0000000000007992 */ /* 0x0005ec0000008000 */
[----:B--2---:R-:W2:Y:S01]  /*2e80*/  FENCE.VIEW.ASYNC.S ;  /* 0x00000000000073c6 */ /* 0x004ea20000000000 */
[----:B------:R-:W-:Y:S01]  /*2e90*/  SEL R11, R11, RZ, P1 ;  /* 0x000000ff0b0b7207 */ /* 0x000fe20000800000 */
[----:B--2---:R2:W-:Y:S01]  /*2ea0*/  SYNCS.ARRIVE.TRANS64.RED.A1T0 RZ, [R2+URZ], RZ ;  /* 0x000000ff02ff79a7 */ /* 0x0045e200081004ff */
[----:B-1----:R-:W-:-:S02]  /*2eb0*/  LOP3.LUT P3, RZ, R6, 0x1, RZ, 0xc0, !PT ;  /* 0x0000000106ff7812 */ /* 0x002fc4000786c0ff */
[----:B------:R-:W-:-:S04]  /*2ec0*/  SEL R4, RZ, 0x1, P1 ;  /* 0x00000001ff047807 */ /* 0x000fc80000800000 */
[----:B------:R-:W-:Y:S02]  /*2ed0*/  LOP3.LUT R10, R10, R4, RZ, 0x3c, !PT ;  /* 0x000000040a0a7212 */ /* 0x000fe400078e3cff */
[----:B--2---:R-:W-:-:S04]  /*2ee0*/  SEL R2, RZ, 0x1, P0 ;  /* 0x00000001ff027807 */ /* 0x004fc80000000000 */
[----:B------:R-:W-:Y:S01]  /*2ef0*/  LOP3.LUT R9, R9, R2, RZ, 0x3c, !PT ;  /* 0x0000000209097212 */ /* 0x000fe200078e3cff */
[----:B------:R-:W-:Y:S06]  /*2f00*/  @P3 BRA `(.L_x_51) ;  /* 0xfffffffc002c3947 */ /* 0x000fec000383ffff */
[----:B------:R-:W-:Y:S01]  /*2f10*/  ULEA UR4, UR5, UR6, 0x3 ;  /* 0x0000000605047291 */ /* 0x000fe2000f8e18ff */
[----:B------:R-:W-:-:S08]  /*2f20*/  SHF.L.U32 R2, R12, 0x1f, RZ ;  /* 0x0000001f0c027819 */ /* 0x000fd000000006ff */
[----:B------:R-:W1:Y:S02]  /*2f30*/  SYNCS.PHASECHK.TRANS64 P0, [UR4+0xa0], R2 ;  /* 0x0000a002ff0075a7 */ /* 0x000e640008001004 */
[----:B-1----:R-:W-:Y:S05]  /*2f40*/  @P0 BRA `(.L_x_52) ;  /* 0x0000000000080947 */ /* 0x002fea0003800000 */
[----:B------:R-:W1:Y:S02]  /*2f50*/  SYNCS.PHASECHK.TRANS64.TRYWAIT P0, [UR4+0xa0], R2 ;  /* 0x0000a002ff0075a7 */ /* 0x000e640008001104 */
[----:B-1----:R-:W-:Y:S05]  /*2f60*/  @!P0 BRA `(.L_x_53) ;  /* 0x0000006000448947 */ /* 0x002fea0003800000 */
.L_x_52:
[----:B------:R-:W-:-:S04]  /*2f70*/  UIADD3 UR7, UPT, UPT, UR5, 0x1, URZ ;  /* 0x0000000105077890 */ /* 0x000fc8000fffe0ff */
[----:B------:R-:W-:-:S04]  /*2f80*/  UISETP.NE.AND UP0, UPT, UR7, 0x2, UPT ;  /* 0x000000020700788c */ /* 0x000fc8000bf05270 */
[----:B------:R-:W-:Y:S02]  /*2f90*/  USEL UR8, URZ, 0x1, UP0 ;  /* 0x00000001ff087887 */ /* 0x000fe40008000000 */
[----:B------:R-:W-:-:S04]  /*2fa0*/  USEL UR7, UR7, URZ, UP0 ;  /* 0x000000ff07077287 */ /* 0x000fc80008000000 */
[----:B------:R-:W-:Y:S01]  /*2fb0*/  ULEA UR7, UR7, UR6, 0x3 ;  /* 0x0000000607077291 */ /* 0x000fe2000f8e18ff */
[----:B-1----:R-:W-:-:S04]  /*2fc0*/  LOP3.LUT R2, R12, UR8, RZ, 0x3c, !PT ;  /* 0x000000080c027c12 */ /* 0x002fc8000f8e3cff */
[----:B------:R-:W-:-:S04]  /*2fd0*/  SHF.L.U32 R0, R2, 0x1f, RZ ;  /* 0x0000001f02007819 */ /* 0x000fc800000006ff */
[----:B------:R-:W1:Y:S02]  /*2fe0*/  SYNCS.PHASECHK.TRANS64 P0, [UR7+0xa0], R0 ;  /* 0x0000a000ff0075a7 */ /* 0x000e640008001007 */
[----:B-1----:R-:W-:Y:S05]  /*2ff0*/  @P0 EXIT ;  /* 0x000000000000094d */ /* 0x002fea0003800000 */
[----:B------:R-:W-:Y:S02]  /*3000*/  SHF.L.U32 R2, R2, 0x1f, RZ ;  /* 0x0000001f02027819 */ /* 0x000fe400000006ff */
[----:B------:R-:W-:-:S07]  /*3010*/  MOV R0, UR7 ;  /* 0x0000000700007c02 */ /* 0x000fce0008000f00 */
.L_x_54:
[----:B-1----:R1:W2:Y:S02]  /*3020*/  SYNCS.PHASECHK.TRANS64.TRYWAIT P0, [R0+URZ+0xa0], R2 ;  /* 0x0000a002000075a7 */ /* 0x0022a400080011ff */
[----:B--2---:R-:W-:Y:S05]  /*3030*/  @!P0 NANOSLEEP.SYNCS 0x989680 ;  /* 0x009896800000895d */ /* 0x004fea0003900000 */
[----:B------:R-:W2:Y:S02]  /*3040*/  @!P0 SYNCS.PHASECHK.TRANS64 P0, [R0+URZ+0xa0], R2 ;  /* 0x0000a002000085a7 */ /* 0x000ea400080010ff */
[----:B--2---:R-:W-:Y:S05]  /*3050*/  @P0 EXIT ;  /* 0x000000000000094d */ /* 0x004fea0003800000 */
[----:B------:R-:W-:Y:S05]  /*3060*/  BRA `(.L_x_54) ;  /* 0xfffffffc00ec7947 */ /* 0x000fea000383ffff */
.L_x_47:
[----:B------:R-:W-:Y:S05]  /*3070*/  BRA.U UP4, `(.L_x_55) ;  /* 0x0000001104a07547 */ /* 0x000fea000b800000 */
[----:B------:R-:W-:Y:S01]  /*3080*/  UMOV UR4, 0x40 ;  /* 0x0000004000047882 */ /* 0x000fe20000000000 */
[----:B------:R-:W-:Y:S01]  /*3090*/  NOP ;  /* 0x0000000000007918 */ /* 0x000fe20000000000 */
[----:B------:R-:W-:Y:S01]  /*30a0*/  ULEA UR5, UR47, UR4, 0x18 ;  /* 0x000000042f057291 */ /* 0x000fe2000f8ec0ff */
[----:B------:R-:W-:Y:S02]  /*30b0*/  UMOV UR6, 0x400 ;  /* 0x0000040000067882 */ /* 0x000fe40000000000 */
[----:B------:R-:W-:-:S06]  /*30c0*/  ULEA UR6, UR47, UR6, 0x18 ;  /* 0x000000062f067291 */ /* 0x000fcc000f8ec0ff */
[----:B------:R-:W1:Y:S02]  /*30d0*/  LDS.U8 R0, [UR5+0x1c] ;  /* 0x00001c05ff007984 */ /* 0x000e640008000000 */
[----:B-1----:R-:W-:-:S13]  /*30e0*/  ISETP.NE.AND P0, PT, R0, RZ, PT ;  /* 0x000000ff0000720c */ /* 0x002fda0003f05270 */
[----:B------:R-:W-:Y:S05]  /*30f0*/  @P0 BRA `(.L_x_56) ;  /* 0x0000000400080947 */ /* 0x000fea0003800000 */
[----:B------:R-:W-:Y:S02]  /*3100*/  UISETP.NE.U32.AND UP1, UPT, UR33, 0x1, UPT ;  /* 0x000000012100788c */ /* 0x000fe4000bf25070 */
[----:B------:R-:W-:-:S07]  /*3110*/  UIADD3 UR7, UPT, UPT, UR5, 0x8, URZ ;  /* 0x0000000805077890 */ /* 0x000fce000fffe0ff */
[----:B------:R-:W-:Y:S05]  /*3120*/  BRA.U !UP1, `(.L_x_57) ;  /* 0x00000001099c7547 */ /* 0x000fea000b800000 */
[----:B------:R-:W-:Y:S01]  /*3130*/  ELECT P0, URZ, PT ;  /* 0x0000000000ff782f */ /* 0x000fe20003800000 */
[----:B------:R-:W-:-:S12]  /*3140*/  BSSY B0, `(.L_x_57) ;  /* 0x0000025000007945 */ /* 0x000fd80003800000 */
[----:B------:R-:W-:Y:S05]  /*3150*/  @!P0 BRA `(.L_x_58) ;  /* 0x00000000008c8947 */ /* 0x000fea0003800000 */
[----:B------:R-:W-:-:S05]  /*3160*/  UMOV UR4, 0x10 ;  /* 0x0000001000047882 */ /* 0x000fca0000000000 */
[----:B------:R-:W-:Y:S04]  /*3170*/  DEPBAR.LE SB1, 0x36 ;  /* 0x00009d800000791a */ /* 0x000fe80000000000 */
[----:B------:R-:W1:Y:S02]  /*3180*/  UTCATOMSWS.2CTA.FIND_AND_SET.ALIGN UP0, UR4, UR4 ;  /* 0x00000004000475e3 */ /* 0x000e640008200800 */
[----:B-1----:R-:W-:Y:S01]  /*3190*/  MOV R10, UR4 ;  /* 0x00000004000a7c02 */ /* 0x002fe20008000f00 */
[----:B------:R-:W-:Y:S06]  /*31a0*/  BRA.U UP0, `(.L_x_59) ;  /* 0x0000000100187547 */ /* 0x000fec000b800000 */
.L_x_60:
[----:B------:R-:W-:Y:S05]  /*31b0*/  NANOSLEEP 0x64 ;  /* 0x000000640000795d */ /* 0x000fea0003800000 */
[----:B------:R-:W-:-:S05]  /*31c0*/  UMOV UR4, 0x10 ;  /* 0x0000001000047882 */ /* 0x000fca0000000000 */
[----:B------:R-:W-:Y:S04]  /*31d0*/  DEPBAR.LE SB1, 0x36 ;  /* 0x00009d800000791a */ /* 0x000fe80000000000 */
[----:B------:R-:W1:Y:S02]  /*31e0*/  UTCATOMSWS.2CTA.FIND_AND_SET.ALIGN UP0, UR4, UR4 ;  /* 0x00000004000475e3 */ /* 0x000e640008200800 */
[----:B-1----:R-:W-:Y:S01]  /*31f0*/  MOV R10, UR4 ;  /* 0x00000004000a7c02 */ /* 0x002fe20008000f00 */
[----:B------:R-:W-:Y:S05]  /*3200*/  BRA.U !UP0, `(.L_x_60) ;  /* 0xfffffffd08e87547 */ /* 0x000fea000b83ffff */
.L_x_59:
[----:B------:R-:W1:Y:S01]  /*3210*/  LDS R6, [UR5+0x10] ;  /* 0x00001005ff067984 */ /* 0x000e620008000800 */
[----:B------:R-:W-:Y:S01]  /*3220*/  IMAD.U32 R0, RZ, RZ, UR6 ;  /* 0x00000006ff007e24 */ /* 0x000fe2000f8e00ff */
[----:B------:R-:W-:-:S03]  /*3230*/  MOV R4, UR34 ;  /* 0x0000002200047c02 */ /* 0x000fc60008000f00 */
[----:B------:R-:W-:Y:S01]  /*3240*/  VIADD R0, R0, 0x140 ;  /* 0x0000014000007836 */ /* 0x000fe20000000000 */
[----:B-1----:R-:W-:-:S04]  /*3250*/  SHF.L.U32 R6, R6, 0x1f, RZ ;  /* 0x0000001f06067819 */ /* 0x002fc800000006ff */
[----:B------:R-:W1:Y:S02]  /*3260*/  SYNCS.PHASECHK.TRANS64.TRYWAIT P0, [UR5+0x8], R6 ;  /* 0x00000806ff0075a7 */ /* 0x000e640008001105 */
[----:B-1----:R-:W-:Y:S05]  /*3270*/  @P0 BRA `(.L_x_61) ;  /* 0x0000000000080947 */ /* 0x002fea0003800000 */
[----:B------:R-:W1:Y:S02]  /*3280*/  SYNCS.PHASECHK.TRANS64.TRYWAIT P0, [UR5+0x8], R6 ;  /* 0x00000806ff0075a7 */ /* 0x000e640008001105 */
[----:B-1----:R-:W-:Y:S05]  /*3290*/  @!P0 BRA `(.L_x_62) ;  /* 0x0000005c00908947 */ /* 0x002fea0003800000 */
.L_x_61:
[----:B------:R-:W-:Y:S01]  /*32a0*/  PRMT R4, R4, 0x654, R0 ;  /* 0x0000065404047816 */ /* 0x000fe20000000000 */
[----:B------:R-:W-:Y:S01]  /*32b0*/  HFMA2 R0, -RZ, RZ, 0, 5.9604644775390625e-08 ;  /* 0x00000001ff007431 */ /* 0x000fe200000001ff */
[----:B------:R-:W-:Y:S01]  /*32c0*/  UPRMT UR4, UR34, 0x654, UR7 ;  /* 0x0000065422047896 */ /* 0x000fe20008000007 */
[----:B------:R-:W-:Y:S02]  /*32d0*/  IMAD.MOV.U32 R8, RZ, RZ, 0xffff ;  /* 0x0000ffffff087424 */ /* 0x000fe400078e00ff */
[----:B-1----:R-:W-:Y:S02]  /*32e0*/  IMAD.MOV.U32 R6, RZ, RZ, 0x4 ;  /* 0x00000004ff067424 */ /* 0x002fe400078e00ff */
[----:B------:R-:W-:Y:S01]  /*32f0*/  IMAD.SHL.U32 R9, R10, 0x20, RZ ;  /* 0x000000200a097824 */ /* 0x000fe200078e00ff */
[----:B------:R-:W-:Y:S02]  /*3300*/  MOV R5, UR4 ;  /* 0x0000000400057c02 */ /* 0x000fe40008000f00 */
[-C--:B------:R-:W-:Y:S01]  /*3310*/  SHF.L.U32 R8, R8, R10.reuse, RZ ;  /* 0x0000000a08087219 */ /* 0x080fe200000006ff */
[----:B------:R1:W-:Y:S01]  /*3320*/  SYNCS.ARRIVE.TRANS64.RED RZ, [UR4], R6 ;  /* 0x00000006ffff79a7 */ /* 0x0003e20008000404 */
[----:B------:R-:W-:Y:S01]  /*3330*/  SHF.L.U32 R7, R0, R10, RZ ;  /* 0x0000000a00077219 */ /* 0x000fe200000006ff */
[----:B------:R1:W-:Y:S04]  /*3340*/  STS [UR6+0x140], R9 ;  /* 0x00014009ff007988 */ /* 0x0003e80008000806 */
[----:B------:R1:W-:Y:S04]  /*3350*/  STAS [R4.64], R10 ;  /* 0x0000000a04007dbd */ /* 0x0003e8000c0008ff */
[----:B------:R1:W-:Y:S04]  /*3360*/  ATOMS.OR RZ, [UR5+0x14], R8 ;  /* 0x00001408ffff798c */ /* 0x0003e8000b000005 */
[----:B------:R1:W-:Y:S04]  /*3370*/  ATOMS.OR RZ, [UR5+0x18], R7 ;  /* 0x00001807ffff798c */ /* 0x0003e8000b000005 */
[----:B------:R1:W-:Y:S02]  /*3380*/  ATOMS.XOR RZ, [UR5+0x10], R0 ;  /* 0x00001000ffff798c */ /* 0x0003e4000b800005 */
.L_x_58:
[----:B------:R-:W-:Y:S05]  /*3390*/  BSYNC B0 ;  /* 0x0000000000007941 */ /* 0x000fea0003800000 */
.L_x_57:
[----:B------:R-:W-:Y:S05]  /*33a0*/  BRA.U UP1, `(.L_x_63) ;  /* 0x00000001016c7547 */ /* 0x000fea000b800000 */
[----:B------:R-:W-:-:S03]  /*33b0*/  UMOV UR4, 0xffffffff ;  /* 0xffffffff00047882 */ /* 0x000fc60000000000 */
[----:B------:R-:W-:Y:S05]  /*33c0*/  BRA.DIV UR4, `(.L_x_64) ;  /* 0x0000005e045c7947 */ /* 0x000fea000b800000 */
[----:B------:R-:W-:-:S13]  /*33d0*/  ELECT P6, URZ, PT ;  /* 0x0000000000ff782f */ /* 0x000fda00038c0000 */
.L_x_166:
[----:B------:R-:W-:Y:S05]  /*33e0*/  @!P6 BRA `(.L_x_63) ;  /* 0x00000000005ce947 */ /* 0x000fea0003800000 */
[----:B-1----:R-:W1:Y:S02]  /*33f0*/  LDS R4, [UR5+0x10] ;  /* 0x00001005ff047984 */ /* 0x002e640008000800 */
[----:B-1----:R-:W-:-:S04]  /*3400*/  SHF.L.U32 R4, R4, 0x1f, RZ ;  /* 0x0000001f04047819 */ /* 0x002fc800000006ff */
[----:B------:R-:W1:Y:S02]  /*3410*/  SYNCS.PHASECHK.TRANS64.TRYWAIT P0, [UR5+0x8], R4 ;  /* 0x00000804ff0075a7 */ /* 0x000e640008001105 */
[----:B-1----:R-:W-:Y:S05]  /*3420*/  @P0 BRA `(.L_x_65) ;  /* 0x0000000000080947 */ /* 0x002fea0003800000 */
[----:B------:R-:W1:Y:S02]  /*3430*/  SYNCS.PHASECHK.TRANS64.TRYWAIT P0, [UR5+0x8], R4 ;  /* 0x00000804ff0075a7 */ /* 0x000e640008001105 */
[----:B-1----:R-:W-:Y:S05]  /*3440*/  @!P0 BRA `(.L_x_66) ;  /* 0x0000005c005c8947 */ /* 0x002fea0003800000 */
.L_x_65:
[----:B------:R-:W2:Y:S01]  /*3450*/  LDS R6, [UR6+0x140] ;  /* 0x00014006ff067984 */ /* 0x000ea20008000800 */
[----:B-1----:R-:W-:Y:S02]  /*3460*/  HFMA2 R0, -RZ, RZ, 0, 5.9604644775390625e-08 ;  /* 0x00000001ff007431 */ /* 0x002fe400000001ff */
[----:B------:R-:W-:Y:S01]  /*3470*/  IMAD.MOV.U32 R4, RZ, RZ, 0xffff ;  /* 0x0000ffffff047424 */ /* 0x000fe200078e00ff */
[----:B------:R-:W-:Y:S01]  /*3480*/  UPRMT UR4, UR34, 0x654, UR7 ;  /* 0x0000065422047896 */ /* 0x000fe20008000007 */
[----:B--2---:R-:W-:-:S03]  /*3490*/  IMAD.SHL.U32 R5, R6, 0x20, RZ ;  /* 0x0000002006057824 */ /* 0x004fc600078e00ff */
[-C--:B------:R-:W-:Y:S02]  /*34a0*/  SHF.L.U32 R4, R4, R6.reuse, RZ ;  /* 0x0000000604047219 */ /* 0x080fe400000006ff */
[----:B------:R-:W-:Y:S01]  /*34b0*/  SHF.L.U32 R6, R0, R6, RZ ;  /* 0x0000000600067219 */ /* 0x000fe200000006ff */
[----:B------:R2:W-:Y:S04]  /*34c0*/  STS [UR6+0x140], R5 ;  /* 0x00014005ff007988 */ /* 0x0005e80008000806 */
[----:B------:R2:W-:Y:S04]  /*34d0*/  ATOMS.OR RZ, [UR5+0x14], R4 ;  /* 0x00001404ffff798c */ /* 0x0005e8000b000005 */
[----:B------:R2:W-:Y:S01]  /*34e0*/  ATOMS.OR RZ, [UR5+0x18], R6 ;  /* 0x00001806ffff798c */ /* 0x0005e2000b000005 */
[----:B------:R-:W-:Y:S03]  /*34f0*/  SYNCS.ARRIVE.TRANS64.RED.A1T0 RZ, [UR4], RZ ;  /* 0x000000ffffff79a7 */ /* 0x000fe60008100404 */
[----:B------:R2:W-:Y:S01]  /*3500*/  ATOMS.XOR RZ, [UR5+0x10], R0 ;  /* 0x00001000ffff798c */ /* 0x0005e2000b800005 */
[----:B------:R-:W-:Y:S05]  /*3510*/  BRA `(.L_x_63) ;  /* 0x0000000000107947 */ /* 0x000fea0003800000 */
.L_x_56:
[----:B------:R-:W-:Y:S02]  /*3520*/  MOV R0, 0xffffffff ;  /* 0xffffffff00007802 */ /* 0x000fe40000000f00 */
[----:B------:R-:W-:-:S03]  /*3530*/  MOV R4, 0x3560 ;  /* 0x0000356000047802 */ /* 0x000fc60000000f00 */
[----:B------:R1:W-:Y:S04]  /*3540*/  STS [UR6+0x140], R0 ;  /* 0x00014000ff007988 */ /* 0x0003e80008000806 */
[----:B-1---5:R-:W-:Y:S05]  /*3550*/  CALL.REL.NOINC `($__internal_1_$__cuda_sm10x_tcgen05_guardrail_trap_phase_invalid_during_alloc) ;  /* 0x0000006400307944 */ /* 0x022fea0003c00000 */
.L_x_63:
[----:B------:R-:W-:Y:S05]  /*3560*/  WARPSYNC.ALL ;  /* 0x0000000000007948 */ /* 0x000fea0003800000 */
[----:B------:R-:W3:Y:S01]  /*3570*/  S2UR UR4, SR_CgaCtaId ;  /* 0x00000000000479c3 */ /* 0x000ee20000008800 */
[----:B------:R-:W-:Y:S01]  /*3580*/  UMOV UR17, 0x400 ;  /* 0x0000040000117882 */ /* 0x000fe20000000000 */
[----:B------:R-:W-:-:S06]  /*3590*/  NOP ;  /* 0x0000000000007918 */ /* 0x000fcc0000000000 */
[----:B------:R-:W-:Y:S06]  /*35a0*/  BAR.ARV 0x6, 0xa0 ;  /* 0x0182800000007b1d */ /* 0x000fec0000002000 */
[----:B------:R-:W4:Y:S01]  /*35b0*/  LDCU UR6, c[0x0][0x38c] ;  /* 0x00007180ff0677ac */ /* 0x000f220008000800 */
[----:B------:R-:W-:Y:S01]  /*35c0*/  LOP3.LUT R3, R3, 0xffff, RZ, 0xc0, !PT ;  /* 0x0000ffff03037812 */ /* 0x000fe200078ec0ff */
[----:B-1----:R-:W-:Y:S01]  /*35d0*/  IMAD.MOV.U32 R9, RZ, RZ, 0x1 ;  /* 0x00000001ff097424 */ /* 0x002fe200078e00ff */
[----:B------:R-:W-:Y:S01]  /*35e0*/  LOP3.LUT R2, R2, 0xffff, RZ, 0xc0, !PT ;  /* 0x0000ffff02027812 */ /* 0x000fe200078ec0ff */
[----:B------:R-:W-:Y:S01]  /*35f0*/  IMAD.MOV.U32 R8, RZ, RZ, RZ ;  /* 0x000000ffff087224 */ /* 0x000fe200078e00ff */
[----:B------:R-:W-:Y:S01]  /*3600*/  R2UR UR20, R3 ;  /* 0x00000000031472ca */ /* 0x000fe200000e0000 */
[----:B------:R-:W-:Y:S01]  /*3610*/  UMOV UR24, URZ ;  /* 0x000000ff00187c82 */ /* 0x000fe20008000000 */
[----:B------:R-:W-:-:S02]  /*3620*/  R2UR UR30, R2 ;  /* 0x00000000021e72ca */ /* 0x000fc400000e0000 */
[----:B------:R-:W-:Y:S01]  /*3630*/  CS2R R2, SRZ ;  /* 0x0000000000027805 */ /* 0x000fe2000001ff00 */
[----:B------:R-:W-:Y:S01]  /*3640*/  UMOV UR15, URZ ;  /* 0x000000ff000f7c82 */ /* 0x000fe20008000000 */
[----:B---3--:R-:W-:Y:S01]  /*3650*/  ULEA UR17, UR4, UR17, 0x18 ;  /* 0x0000001104117291 */ /* 0x008fe2000f8ec0ff */
[----:B------:R-:W-:Y:S01]  /*3660*/  UMOV UR14, URZ ;  /* 0x000000ff000e7c82 */ /* 0x000fe20008000000 */
[----:B------:R-:W-:Y:S02]  /*3670*/  UISETP.NE.AND UP3, UPT, UR33, URZ, UPT ;  /* 0x000000ff2100728c */ /* 0x000fe4000bf65270 */
[----:B------:R-:W-:Y:S02]  /*3680*/  UIADD3 UR5, UPT, UPT, UR17, 0x4300, URZ ;  /* 0x0000430011057890 */ /* 0x000fe4000fffe0ff */
[----:B------:R-:W-:-:S03]  /*3690*/  UIADD3 UR4, UPT, UPT, UR17, 0x8300, URZ ;  /* 0x0000830011047890 */ /* 0x000fc6000fffe0ff */
[----:B--2---:R-:W1:Y:S01]  /*36a0*/  LDS R0, [UR17+0x140] ;  /* 0x00014011ff007984 */ /* 0x004e620008000800 */
[----:B----4-:R-:W-:Y:S02]  /*36b0*/  UIADD3 UR6, UPT, UPT, UR6, 0x1f, URZ ;  /* 0x0000001f06067890 */ /* 0x010fe4000fffe0ff */
[----:B------:R-:W-:Y:S02]  /*36c0*/  USHF.R.U32.HI UR5, URZ, 0x4, UR5 ;  /* 0x00000004ff057899 */ /* 0x000fe40008011605 */
[----:B------:R-:W-:Y:S02]  /*36d0*/  USHF.R.S32.HI UR25, URZ, 0x1f, UR6 ;  /* 0x0000001fff197899 */ /* 0x000fe40008011406 */
[----:B------:R-:W-:Y:S02]  /*36e0*/  USHF.R.U32.HI UR4, URZ, 0x4, UR4 ;  /* 0x00000004ff047899 */ /* 0x000fe40008011604 */
[----:B------:R-:W-:Y:S02]  /*36f0*/  ULEA.HI UR25, UR25, UR6, URZ, 0x5 ;  /* 0x0000000619197291 */ /* 0x000fe4000f8f28ff */
[----:B------:R-:W-:-:S02]  /*3700*/  ULOP3.LUT UR5, UR5, 0x3fff, URZ, 0xc0, !UPT ;  /* 0x00003fff05057892 */ /* 0x000fc4000f8ec0ff */
[----:B------:R-:W-:Y:S02]  /*3710*/  USHF.R.S32.HI UR25, URZ, 0x5, UR25 ;  /* 0x00000005ff197899 */ /* 0x000fe40008011419 */
[----:B------:R-:W-:Y:S02]  /*3720*/  ULOP3.LUT UR22, UR4, 0x3fff, URZ, 0xc0, !UPT ;  /* 0x00003fff04167892 */ /* 0x000fe4000f8ec0ff */
[----:B------:R-:W-:Y:S02]  /*3730*/  UISETP.LT.AND UP0, UPT, UR25, 0x1, UPT ;  /* 0x000000011900788c */ /* 0x000fe4000bf01270 */
[----:B------:R-:W-:Y:S02]  /*3740*/  ULOP3.LUT UR21, UR5, 0x10000, URZ, 0xfc, !UPT ;  /* 0x0001000005157892 */ /* 0x000fe4000f8efcff */
[----:B------:R-:W-:Y:S02]  /*3750*/  ULOP3.LUT UR22, UR22, 0x10000, URZ, 0xfc, !UPT ;  /* 0x0001000016167892 */ /* 0x000fe4000f8efcff */
[----:B------:R-:W-:Y:S01]  /*3760*/  USEL UR31, UR25, 0x1, !UP0 ;  /* 0x00000001191f7887 */ /* 0x000fe2000c000000 */
[----:B------:R-:W-:Y:S01]  /*3770*/  UMOV UR28, 0x0 ;  /* 0x00000000001c7882 */ /* 0x000fe20000000000 */
[----:B------:R-:W-:Y:S01]  /*3780*/  UMOV UR29, 0x8200010 ;  /* 0x08200010001d7882 */ /* 0x000fe20000000000 */
[----:B------:R-:W-:Y:S01]  /*3790*/  UMOV UR26, 0x0 ;  /* 0x00000000001a7882 */ /* 0x000fe20000000000 */
[----:B------:R-:W-:Y:S01]  /*37a0*/  UMOV UR27, 0x8200010 ;  /* 0x08200010001b7882 */ /* 0x000fe20000000000 */
[----:B-1----:R-:W-:-:S15]  /*37b0*/  R2UR UR32, R0 ;  /* 0x00000000002072ca */ /* 0x002fde00000e0000 */
.L_x_74:
[C---:B------:R-:W-:Y:S02]  /*37c0*/  LEA R0, R8.reuse, UR17, 0x3 ;  /* 0x0000001108007c11 */ /* 0x040fe4000f8e18ff */
[----:B------:R-:W-:Y:S02]  /*37d0*/  SHF.L.U32 R4, R3, 0x1f, RZ ;  /* 0x0000001f03047819 */ /* 0x000fe400000006ff */
[----:B------:R-:W-:Y:S02]  /*37e0*/  LEA R5, R8, UR17, 0x4 ;  /* 0x0000001108057c11 */ /* 0x000fe4000f8e20ff */
[----:B------:R-:W1:Y:S02]  /*37f0*/  SYNCS.PHASECHK.TRANS64.TRYWAIT P0, [R0+URZ+0x90], R4 ;  /* 0x00009004000075a7 */ /* 0x000e6400080011ff */
[----:B-1-3--:R-:W-:Y:S05]  /*3800*/  @!P0 BRA `(.L_x_67) ;  /* 0x0000005800848947 */ /* 0x00afea0003800000 */
.L_x_167:
[----:B-1----:R-:W1:Y:S01]  /*3810*/  LDS.128 R4, [R5+0x120] ;  /* 0x0001200005047984 */ /* 0x002e620000000c00 */
[----:B------:R-:W-:Y:S02]  /*3820*/  VIADD R0, R0, 0xa0 ;  /* 0x000000a000007836 */ /* 0x000fe40000000000 */
[----:B------:R-:W-:Y:S01]  /*3830*/  VIADD R8, R8, 0x1 ;  /* 0x0000000108087836 */ /* 0x000fe20000000000 */
[----:B------:R-:W-:Y:S01]  /*3840*/  @!PT LDS RZ, [RZ] ;  /* 0x00000000fffff984 */ /* 0x000fe20000000800 */
[----:B------:R-:W-:Y:S01]  /*3850*/  @!PT LDS RZ, [RZ] ;  /* 0x00000000fffff984 */ /* 0x000fe20000000800 */
[----:B------:R-:W-:Y:S01]  /*3860*/  @!PT LDS RZ, [RZ] ;  /* 0x00000000fffff984 */ /* 0x000fe20000000800 */
[----:B------:R-:W-:Y:S01]  /*3870*/  @!PT LDS RZ, [RZ] ;  /* 0x00000000fffff984 */ /* 0x000fe20000000800 */
[----:B------:R2:W-:Y:S06]  /*3880*/  MEMBAR.ALL.CTA ;  /* 0x0000000000007992 */ /* 0x0005ec0000008000 */
[----:B--2---:R-:W2:Y:S01]  /*3890*/  FENCE.VIEW.ASYNC.S ;  /* 0x00000000000073c6 */ /* 0x004ea20000000000 */
[----:B------:R-:W-:-:S04]  /*38a0*/  PRMT R0, RZ, 0x654, R0 ;  /* 0x00000654ff007816 */ /* 0x000fc80000000000 */
[----:B--2---:R2:W-:Y:S01]  /*38b0*/  SYNCS.ARRIVE.TRANS64.RED.A1T0 RZ, [R0+URZ], RZ ;  /* 0x000000ff00ff79a7 */ /* 0x0045e200081004ff */
[----:B-1----:R-:W-:Y:S01]  /*38c0*/  LOP3.LUT P1, RZ, R6, 0x1, RZ, 0xc0, !PT ;  /* 0x0000000106ff7812 */ /* 0x002fe2000782c0ff */
[----:B--2---:R-:W-:-:S12]  /*38d0*/  BRA.U UP3, `(.L_x_68) ;  /* 0x0000000103e07547 */ /* 0x004fd8000b800000 */
[----:B------:R-:W1:Y:S01]  /*38e0*/  LDCU UR4, c[0x0][0x38c] ;  /* 0x00007180ff0477ac */ /* 0x000e620008000800 */
[----:B------:R-:W-:Y:S02]  /*38f0*/  PLOP3.LUT P2, PT, PT, PT, PT, 0x80, 0x8 ;  /* 0x000000000008781c */ /* 0x000fe40003f4f070 */
[----:B------:R-:W-:Y:S01]  /*3900*/  SHF.L.U32 R4, R9, 0x1f, RZ ;  /* 0x0000001f09047819 */ /* 0x000fe200000006ff */
[----:B------:R-:W-:Y:S02]  /*3910*/  ULEA UR23, UR24, UR17, 0x3 ;  /* 0x0000001118177291 */ /* 0x000fe4000f8e18ff */
[----:B------:R-:W-:Y:S02]  /*3920*/  ULEA UR18, UR24, UR32, 0x6 ;  /* 0x0000002018127291 */ /* 0x000fe4000f8e30ff */
[----:B-1----:R-:W-:-:S06]  /*3930*/  UISETP.GE.AND UP0, UPT, UR4, 0x1, UPT ;  /* 0x000000010400788c */ /* 0x002fcc000bf06270 */
[----:B------:R-:W-:-:S05]  /*3940*/  PLOP3.LUT P0, PT, PT, PT, UP0, 0x80, 0x8 ;  /* 0x000000000008781c */ /* 0x000fca0003f0f008 */
[----:B------:R-:W-:-:S08]  /*3950*/  @UP0 ULEA UR4, UR15, UR17, 0x3 ;  /* 0x000000110f040291 */ /* 0x000fd0000f8e18ff */
[----:B------:R-:W-:-:S04]  /*3960*/  @P0 SHF.L.U32 R0, R2, 0x1f, RZ ;  /* 0x0000001f02000819 */ /* 0x000fc800000006ff */
[----:B------:R1:W2:Y:S01]  /*3970*/  @P0 SYNCS.PHASECHK.TRANS64.TRYWAIT P2, [UR4], R0 ;  /* 0x00000000ff0005a7 */ /* 0x0002a20008041104 */
[----:B------:R-:W3:Y:S02]  /*3980*/  SYNCS.PHASECHK.TRANS64.TRYWAIT P0, [UR23+0xd0], R4 ;  /* 0x0000d004ff0075a7 */ /* 0x000ee40008001117 */
[----:B-123--:R-:W-:Y:S05]  /*3990*/  @!P0 BRA `(.L_x_69) ;  /* 0x0000005800348947 */ /* 0x00efea0003800000 */
.L_x_169:
[----:B------:R-:W-:Y:S01]  /*39a0*/  UMOV UR19, UR14 ;  /* 0x0000000e00137c82 */ /* 0x000fe20008000000 */
[----:B------:R-:W-:Y:S05]  /*39b0*/  BRA.U !UP0, `(.L_x_70) ;  /* 0x0000000108987547 */ /* 0x000fea000b800000 */
[----:B------:R-:W-:Y:S02]  /*39c0*/  UIADD3 UR19, UPT, UPT, UR31, UR14, URZ ;  /* 0x0000000e1f137290 */ /* 0x000fe4000fffe0ff */
[----:B------:R-:W-:Y:S01]  /*39d0*/  UPLOP3.LUT UP2, UPT, UPT, UPT, UPT, 0x40, 0x4 ;  /* 0x000000000004789c */ /* 0x000fe20003f4e870 */
[----:B------:R-:W-:Y:S01]  /*39e0*/  UMOV UR16, UR25 ;  /* 0x0000001900107c82 */ /* 0x000fe20008000000 */
[----:B------:R-:W-:-:S09]  /*39f0*/  UMOV UR6, UR15 ;  /* 0x0000000f00067c82 */ /* 0x000fd20008000000 */
.L_x_73:
[----:B--2---:R-:W-:Y:S01]  /*3a00*/  ULEA UR5, UR6, UR17, 0x3 ;  /* 0x0000001106057291 */ /* 0x004fe2000f8e18ff */
[----:B---3--:R-:W-:Y:S11]  /*3a10*/  @P2 BRA `(.L_x_71) ;  /* 0x00000000000c2947 */ /* 0x008ff60003800000 */
[----:B-1----:R-:W-:Y:S04]  /*3a20*/  SHF.L.U32 R4, R2, 0x1f, RZ ;  /* 0x0000001f02047819 */ /* 0x002fe800000006ff */
[----:B------:R-:W1:Y:S02]  /*3a30*/  SYNCS.PHASECHK.TRANS64.TRYWAIT P0, [UR5], R4 ;  /* 0x00000004ff0075a7 */ /* 0x000e640008001105 */
[----:B-1----:R-:W-:Y:S05]  /*3a40*/  @!P0 BRA `(.L_x_72) ;  /* 0x0000005800208947 */ /* 0x002fea0003800000 */
.L_x_71:
[----:B------:R-:W-:Y:S01]  /*3a50*/  UISETP.NE.AND UP0, UPT, UR16, 0x1, UPT ;  /* 0x000000011000788c */ /* 0x000fe2000bf05270 */
[----:B------:R-:W-:Y:S01]  /*3a60*/  PLOP3.LUT P2, PT, PT, PT, PT, 0x80, 0x8 ;  /* 0x000000000008781c */ /* 0x000fe20003f4f070 */
[----:B------:R-:W-:Y:S02]  /*3a70*/  UIADD3 UR4, UPT, UPT, UR6, 0x1, URZ ;  /* 0x0000000106047890 */ /* 0x000fe4000fffe0ff */
[----:B------:R-:W-:Y:S02]  /*3a80*/  ULEA UR12, UR6, UR22, 0x8 ;  /* 0x00000016060c7291 */ /* 0x000fe4000f8e40ff */
[----:B------:R-:W-:Y:S01]  /*3a90*/  UISETP.NE.AND UP1, UPT, UR4, 0x4, UPT ;  /* 0x000000040400788c */ /* 0x000fe2000bf25270 */
[----:B------:R-:W-:Y:S01]  /*3aa0*/  PLOP3.LUT P0, PT, PT, PT, UP0, 0x80, 0x8 ;  /* 0x000000000008781c */ /* 0x000fe20003f0f008 */
[----:B------:R-:W-:Y:S02]  /*3ab0*/  UIADD3 UR10, UPT, UPT, UR12, 0x2, URZ ;  /* 0x000000020c0a7890 */ /* 0x000fe4000fffe0ff */
[----:B------:R-:W-:Y:S02]  /*3ac0*/  USEL UR7, URZ, 0x1, UP1 ;  /* 0x00000001ff077887 */ /* 0x000fe40008800000 */
[----:B------:R-:W-:Y:S02]  /*3ad0*/  USEL UR15, UR4, URZ, UP1 ;  /* 0x000000ff040f7287 */ /* 0x000fe40008800000 */
[----:B------:R-:W-:Y:S02]  /*3ae0*/  UIADD3 UR14, UPT, UPT, UR14, 0x1, URZ ;  /* 0x000000010e0e7890 */ /* 0x000fe4000fffe0ff */
[----:B------:R-:W-:Y:S01]  /*3af0*/  @UP0 ULEA UR4, UR15, UR17, 0x3 ;  /* 0x000000110f040291 */ /* 0x000fe2000f8e18ff */
[----:B------:R-:W-:Y:S01]  /*3b00*/  LOP3.LUT R2, R2, UR7, RZ, 0x3c, !PT ;  /* 0x0000000702027c12 */ /* 0x000fe2000f8e3cff */
[----:B------:R-:W-:Y:S01]  /*3b10*/  UIADD3 UR7, UPT, UPT, UR5, 0x20, URZ ;  /* 0x0000002005077890 */ /* 0x000fe2000fffe0ff */
[----:B------:R-:W-:Y:S02]  /*3b20*/  UMOV UR13, 0x80004020 ;  /* 0x80004020000d7882 */ /* 0x000fe40000000000 */
[----:B-1----:R-:W-:Y:S01]  /*3b30*/  @P0 SHF.L.U32 R0, R2, 0x1f, RZ ;  /* 0x0000001f02000819 */ /* 0x002fe200000006ff */
[----:B------:R-:W-:Y:S01]  /*3b40*/  UMOV UR5, 0x80004020 ;  /* 0x8000402000057882 */ /* 0x000fe20000000000 */
[----:B------:R-:W-:Y:S01]  /*3b50*/  UMOV UR11, 0x80004020 ;  /* 0x80004020000b7882 */ /* 0x000fe20000000000 */
[----:B------:R-:W-:Y:S01]  /*3b60*/  UMOV UR9, 0x80004020 ;  /* 0x8000402000097882 */ /* 0x000fe20000000000 */
[----:B------:R2:W3:Y:S01]  /*3b70*/  @P0 SYNCS.PHASECHK.TRANS64.TRYWAIT P2, [UR4], R0 ;  /* 0x00000000ff0005a7 */ /* 0x0004e20008041104 */
[----:B------:R-:W-:Y:S02]  /*3b80*/  ULEA UR4, UR6, UR21, 0x8 ;  /* 0x0000001506047291 */ /* 0x000fe4000f8e40ff */
[----:B------:R-:W-:Y:S02]  /*3b90*/  UISETP.NE.AND UP0, UPT, UR14, UR19, UPT ;  /* 0x000000130e00728c */ /* 0x000fe4000bf05270 */
[----:B------:R-:W-:Y:S02]  /*3ba0*/  UIADD3 UR8, UPT, UPT, UR4, 0x2, URZ ;  /* 0x0000000204087890 */ /* 0x000fe4000fffe0ff */
[----:B------:R-:W-:Y:S01]  /*3bb0*/  UIADD3 UR16, UPT, UPT, UR16, -0x1, URZ ;  /* 0xffffffff10107890 */ /* 0x000fe2000fffe0ff */
[----:B------:R-:W-:Y:S02]  /*3bc0*/  UMOV UR6, UR15 ;  /* 0x0000000f00067c82 */ /* 0x000fe40008000000 */
[----:B------:R2:W-:Y:S01]  /*3bd0*/  UTCHMMA.2CTA gdesc[UR4], gdesc[UR12], tmem[UR18], tmem[UR28], idesc[UR29], UP2 ;  /* 0x00ff1c0c040075ea */ /* 0x0005e20009200012 */
[----:B------:R-:W-:Y:S03]  /*3be0*/  UPLOP3.LUT UP2, UPT, UPT, UPT, UPT, 0x80, 0x8 ;  /* 0x000000000008789c */ /* 0x000fe60003f4f070 */
[----:B------:R2:W-:Y:S01]  /*3bf0*/  UTCHMMA.2CTA gdesc[UR8], gdesc[UR10], tmem[UR18], tmem[UR26], idesc[UR27], UPT ;  /* 0x00ff1a0a080075ea */ /* 0x0005e2000ba00012 */
[----:B------:R2:W-:Y:S01]  /*3c00*/  UTCBAR.2CTA.MULTICAST [UR7], URZ, UR20 ;  /* 0x000000ff070073e9 */ /* 0x0005e20008200814 */
[----:B------:R-:W-:Y:S06]  /*3c10*/  BRA.U UP0, `(.L_x_73) ;  /* 0xfffffffd00787547 */ /* 0x000fec000b83ffff */
.L_x_70:
[----:B--2---:R-:W-:Y:S01]  /*3c20*/  UIADD3 UR4, UPT, UPT, UR23, 0xb0, URZ ;  /* 0x000000b017047890 */ /* 0x004fe2000fffe0ff */
[----:B------:R-:W-:-:S08]  /*3c30*/  UMOV UR14, UR19 ;  /* 0x00000013000e7c82 */ /* 0x000fd00008000000 */
[----:B------:R2:W-:Y:S01]  /*3c40*/  UTCBAR.2CTA.MULTICAST [UR4], URZ, UR30 ;  /* 0x000000ff040073e9 */ /* 0x0005e2000820081e */
[----:B------:R-:W-:Y:S02]  /*3c50*/  NOP ;  /* 0x0000000000007918 */ /* 0x000fe40000000000 */
.L_x_68:
[----:B--2---:R-:W-:Y:S01]  /*3c60*/  UIADD3 UR4, UPT, UPT, UR24, 0x1, URZ ;  /* 0x0000000118047890 */ /* 0x004fe2000fffe0ff */
[----:B------:R-:W-:-:S03]  /*3c70*/  ISETP.NE.AND P0, PT, R8, 0x2, PT ;  /* 0x000000020800780c */ /* 0x000fc60003f05270 */
[----:B------:R-:W-:Y:S01]  /*3c80*/  UISETP.NE.AND UP0, UPT, UR4, 0x4, UPT ;  /* 0x000000040400788c */ /* 0x000fe2000bf05270 */
[----:B-1----:R-:W-:Y:S02]  /*3c90*/  SEL R0, RZ, 0x1, P0 ;  /* 0x00000001ff007807 */ /* 0x002fe40000000000 */
[----:B------:R-:W-:Y:S01]  /*3ca0*/  SEL R8, R8, RZ, P0 ;  /* 0x000000ff08087207 */ /* 0x000fe20000000000 */
[----:B------:R-:W-:Y:S01]  /*3cb0*/  USEL UR5, URZ, 0x1, UP0 ;  /* 0x00000001ff057887 */ /* 0x000fe20008000000 */
[----:B------:R-:W-:Y:S01]  /*3cc0*/  LOP3.LUT R3, R3, R0, RZ, 0x3c, !PT ;  /* 0x0000000003037212 */ /* 0x000fe200078e3cff */
[----:B------:R-:W-:-:S04]  /*3cd0*/  USEL UR24, UR4, URZ, UP0 ;  /* 0x000000ff04187287 */ /* 0x000fc80008000000 */
[----:B------:R-:W-:Y:S01]  /*3ce0*/  LOP3.LUT R9, R9, UR5, RZ, 0x3c, !PT ;  /* 0x0000000509097c12 */ /* 0x000fe2000f8e3cff */
[----:B------:R-:W-:Y:S07]  /*3cf0*/  @P1 BRA `(.L_x_74) ;  /* 0xfffffff800b01947 */ /* 0x000fee000383ffff */
[----:B------:R-:W1:Y:S01]  /*3d00*/  S2UR UR8, SR_CgaCtaId ;  /* 0x00000000000879c3 */ /* 0x000e620000008800 */
[----:B------:R-:W-:Y:S01]  /*3d10*/  ELECT P0, URZ, PT ;  /* 0x0000000000ff782f */ /* 0x000fe20003800000 */
[----:B------:R-:W-:Y:S01]  /*3d20*/  HFMA2 R0, -RZ, RZ, 0, 5.9604644775390625e-08 ;  /* 0x00000001ff007431 */ /* 0x000fe200000001ff */
[----:B------:R-:W-:-:S05]  /*3d30*/  UMOV UR4, 0x40 ;  /* 0x0000004000047882 */ /* 0x000fca0000000000 */
[----:B------:R-:W-:Y:S01]  /*3d40*/  UVIRTCOUNT.DEALLOC.SMPOOL 0x80 ;  /* 0x000000800000784c */ /* 0x000fe20000000000 */
[----:B------:R-:W-:Y:S02]  /*3d50*/  UISETP.NE.AND UP1, UPT, UR33, URZ, UPT ;  /* 0x000000ff2100728c */ /* 0x000fe4000bf25270 */
[----:B-1----:R-:W-:-:S09]  /*3d60*/  ULEA UR8, UR8, UR4, 0x18 ;  /* 0x0000000408087291 */ /* 0x002fd2000f8ec0ff */
[----:B------:R1:W-:Y:S01]  /*3d70*/  @P0 STS.U8 [UR8+0x1c], R0 ;  /* 0x00001c00ff000988 */ /* 0x0003e20008000008 */
[----:B------:R-:W-:Y:S05]  /*3d80*/  BRA.U UP1, `(.L_x_75) ;  /* 0x0000000101a07547 */ /* 0x000fea000b800000 */
[----:B------:R-:W-:Y:S01]  /*3d90*/  UIADD3 UR7, UPT, UPT, UR17, 0xd0, URZ ;  /* 0x000000d011077890 */ /* 0x000fe2000fffe0ff */
[----:B------:R-:W-:-:S03]  /*3da0*/  SHF.L.U32 R2, R9, 0x1f, RZ ;  /* 0x0000001f09027819 */ /* 0x000fc600000006ff */
[----:B------:R-:W-:-:S09]  /*3db0*/  ULEA UR4, UR24, UR7, 0x3 ;  /* 0x0000000718047291 */ /* 0x000fd2000f8e18ff */
[----:B------:R-:W2:Y:S02]  /*3dc0*/  SYNCS.PHASECHK.TRANS64.TRYWAIT P0, [UR4], R2 ;  /* 0x00000002ff0075a7 */ /* 0x000ea40008001104 */
[----:B--2---:R-:W-:Y:S05]  /*3dd0*/  @!P0 BRA `(.L_x_76) ;  /* 0x0000005400548947 */ /* 0x004fea0003800000 */
.L_x_172:
        /* <DEDUP_REMOVED lines=9> */
.L_x_174:
        /* <DEDUP_REMOVED lines=9> */
.L_x_176:
[----:B------:R-:W-:-:S04]  /*3f00*/  UIADD3 UR4, UPT, UPT, UR4, 0x1, URZ ;  /* 0x0000000104047890 */ /* 0x000fc8000fffe0ff */
[----:B------:R-:W-:-:S04]  /*3f10*/  UISETP.NE.AND UP0, UPT, UR4, 0x4, UPT ;  /* 0x000000040400788c */ /* 0x000fc8000bf05270 */
[----:B------:R-:W-:Y:S02]  /*3f20*/  USEL UR5, URZ, 0x1, UP0 ;  /* 0x00000001ff057887 */ /* 0x000fe40008000000 */
[----:B------:R-:W-:-:S04]  /*3f30*/  USEL UR4, UR4, URZ, UP0 ;  /* 0x000000ff04047287 */ /* 0x000fc80008000000 */
[----:B------:R-:W-:Y:S01]  /*3f40*/  ULEA UR4, UR4, UR7, 0x3 ;  /* 0x0000000704047291 */ /* 0x000fe2000f8e18ff */
[----:B------:R-:W-:-:S04]  /*3f50*/  LOP3.LUT R2, R2, UR5, RZ, 0x3c, !PT ;  /* 0x0000000502027c12 */ /* 0x000fc8000f8e3cff */
[----:B------:R-:W-:Y:S01]  /*3f60*/  SHF.L.U32 R2, R2, 0x1f, RZ ;  /* 0x0000001f02027819 */ /* 0x000fe200000006ff */
[----:B-1----:R-:W-:-:S04]  /*3f70*/  IMAD.U32 R0, RZ, RZ, UR4 ;  /* 0x00000004ff007e24 */ /* 0x002fc8000f8e00ff */
[----:B------:R1:W2:Y:S03]  /*3f80*/  SYNCS.PHASECHK.TRANS64.TRYWAIT P0, [R0+URZ], R2 ;  /* 0x00000002000075a7 */ /* 0x0002a600080011ff */
[----:B--2---:R-:W-:Y:S05]  /*3f90*/  @!P0 NANOSLEEP.SYNCS 0x989680 ;  /* 0x009896800000895d */ /* 0x004fea0003900000 */
[----:B------:R-:W2:Y:S02]  /*3fa0*/  @!P0 SYNCS.PHASECHK.TRANS64 P0, [R0+URZ], R2 ;  /* 0x00000002000085a7 */ /* 0x000ea400080010ff */
[----:B--2---:R-:W-:Y:S05]  /*3fb0*/  @P0 BRA `(.L_x_79) ;  /* 0x0000000000200947 */ /* 0x004fea0003800000 */
.L_x_80:
[----:B--2---:R2:W4:Y:S02]  /*3fc0*/  SYNCS.PHASECHK.TRANS64.TRYWAIT P0, [R0+URZ], R2 ;  /* 0x00000002000075a7 */ /* 0x00452400080011ff */
[----:B----4-:R-:W-:Y:S05]  /*3fd0*/  @!P0 NANOSLEEP.SYNCS 0x989680 ;  /* 0x009896800000895d */ /* 0x010fea0003900000 */
[----:B------:R-:W4:Y:S02]  /*3fe0*/  @!P0 SYNCS.PHASECHK.TRANS64 P0, [R0+URZ], R2 ;  /* 0x00000002000085a7 */ /* 0x000f2400080010ff */
[----:B----4-:R-:W-:Y:S05]  /*3ff0*/  @!P0 BRA `(.L_x_80) ;  /* 0xfffffffc00f08947 */ /* 0x010fea000383ffff */
[----:B------:R-:W-:Y:S05]  /*4000*/  BRA `(.L_x_79) ;  /* 0x00000000000c7947 */ /* 0x000fea0003800000 */
.L_x_75:
[----:B------:R-:W-:-:S04]  /*4010*/  UIADD3 UR4, UPT, UPT, UR17, 0x110, URZ ;  /* 0x0000011011047890 */ /* 0x000fc8000fffe0ff */
[----:B------:R-:W-:-:S09]  /*4020*/  UPRMT UR4, UR34, 0x654, UR4 ;  /* 0x0000065422047896 */ /* 0x000fd20008000004 */
[----:B------:R-:W-:Y:S03]  /*4030*/  SYNCS.ARRIVE.TRANS64.RED.A1T0 RZ, [UR4], RZ ;  /* 0x000000ffffff79a7 */ /* 0x000fe60008100404 */
.L_x_79:
[----:B-12---:R-:W-:Y:S01]  /*4040*/  SHF.L.U32 R2, RZ, 0x1f, RZ ;  /* 0x0000001fff027819 */ /* 0x006fe200000006ff */
[----:B------:R-:W-:Y:S01]  /*4050*/  UIADD3 UR4, UPT, UPT, UR17, 0x110, URZ ;  /* 0x0000011011047890 */ /* 0x000fe2000fffe0ff */
[----:B------:R-:W-:Y:S02]  /*4060*/  PLOP3.LUT P0, PT, PT, PT, UP1, 0x80, 0x8 ;  /* 0x000000000008781c */ /* 0x000fe40003f0f018 */
[----:B------:R-:W1:Y:S02]  /*4070*/  SYNCS.PHASECHK.TRANS64.TRYWAIT P1, [UR17+0x110], R2 ;  /* 0x00011002ff0075a7 */ /* 0x000e640008021111 */
[----:B-1----:R-:W-:Y:S09]  /*4080*/  @!P1 BRA `(.L_x_81) ;  /* 0x0000005000f09947 */ /* 0x002ff20003800000 */
.L_x_178:
[----:B------:R-:W-:Y:S01]  /*4090*/  @!UP1 UPRMT UR4, UR34, 0x654, UR4 ;  /* 0x0000065422049896 */ /* 0x000fe20008000004 */
[----:B------:R-:W-:Y:S01]  /*40a0*/  UMOV UR5, 0xffff ;  /* 0x0000ffff00057882 */ /* 0x000fe20000000000 */
[----:B------:R-:W-:-:S07]  /*40b0*/  UMOV UR6, 0x1 ;  /* 0x0000000100067882 */ /* 0x000fce0000000000 */
[----:B------:R-:W-:Y:S01]  /*40c0*/  @!P0 SYNCS.ARRIVE.TRANS64.RED.A1T0 RZ, [UR4], RZ ;  /* 0x000000ffffff89a7 */ /* 0x000fe20008100404 */
[----:B------:R-:W-:Y:S01]  /*40d0*/  NOP ;  /* 0x0000000000007918 */ /* 0x000fe20000000000 */
[----:B-1----:R-:W1:Y:S01]  /*40e0*/  LDS R0, [UR8+0x14] ;  /* 0x00001408ff007984 */ /* 0x002e620008000800 */
[----:B------:R-:W-:-:S04]  /*40f0*/  ULOP3.LUT UR4, UR32, 0xffff, URZ, 0xc0, !UPT ;  /* 0x0000ffff20047892 */ /* 0x000fc8000f8ec0ff */
[----:B------:R-:W-:-:S04]  /*4100*/  USHF.R.U32.HI UR4, URZ, 0x5, UR4 ;  /* 0x00000005ff047899 */ /* 0x000fc80008011604 */
[----:B------:R-:W-:Y:S02]  /*4110*/  USHF.L.U32 UR5, UR5, UR4, URZ ;  /* 0x0000000405057299 */ /* 0x000fe400080006ff */
[----:B------:R-:W-:-:S04]  /*4120*/  USHF.L.U32 UR4, UR6, UR4, URZ ;  /* 0x0000000406047299 */ /* 0x000fc800080006ff */
[----:B-1----:R-:W-:-:S04]  /*4130*/  LOP3.LUT R0, R0, UR5, RZ, 0xc0, !PT ;  /* 0x0000000500007c12 */ /* 0x002fc8000f8ec0ff */
[----:B------:R-:W-:-:S13]  /*4140*/  ISETP.NE.AND P0, PT, R0, UR5, PT ;  /* 0x0000000500007c0c */ /* 0x000fda000bf05270 */
[----:B------:R-:W-:Y:S05]  /*4150*/  @P0 BRA `(.L_x_82) ;  /* 0x0000000000580947 */ /* 0x000fea0003800000 */
[----:B------:R-:W1:Y:S02]  /*4160*/  LDS R0, [UR8+0x18] ;  /* 0x00001808ff007984 */ /* 0x000e640008000800 */
[----:B-1----:R-:W-:-:S04]  /*4170*/  LOP3.LUT R0, R0, UR4, RZ, 0xc0, !PT ;  /* 0x0000000400007c12 */ /* 0x002fc8000f8ec0ff */
[----:B------:R-:W-:-:S13]  /*4180*/  ISETP.NE.AND P0, PT, R0, UR4, PT ;  /* 0x0000000400007c0c */ /* 0x000fda000bf05270 */
[----:B------:R-:W-:Y:S05]  /*4190*/  @P0 BRA `(.L_x_83) ;  /* 0x00000000003c0947 */ /* 0x000fea0003800000 */
[----:B------:R-:W1:Y:S01]  /*41a0*/  S2R R2, SR_LANEID ;  /* 0x0000000000027919 */ /* 0x000e620000000000 */
[----:B------:R-:W-:-:S06]  /*41b0*/  ULOP3.LUT UR5, URZ, UR5, URZ, 0x33, !UPT ;  /* 0x00000005ff057292 */ /* 0x000fcc000f8e33ff */
[----:B------:R-:W-:-:S04]  /*41c0*/  IMAD.U32 R0, RZ, RZ, UR5 ;  /* 0x00000005ff007e24 */ /* 0x000fc8000f8e00ff */
[----:B------:R2:W4:Y:S02]  /*41d0*/  REDUX UR7, R0 ;  /* 0x00000000000773c4 */ /* 0x0005240000000000 */
[----:B------:R1:W-:Y:S01]  /*41e0*/  UTCATOMSWS.AND URZ, UR5 ;  /* 0x0000000500ff79e3 */ /* 0x0003e20008000000 */
[----:B--2---:R-:W-:Y:S01]  /*41f0*/  LOP3.LUT R0, RZ, UR4, RZ, 0x33, !PT ;  /* 0x00000004ff007c12 */ /* 0x004fe2000f8e33ff */
[----:B------:R-:W-:Y:S02]  /*4200*/  VOTEU.ANY UR4, UPT, PT ;  /* 0x0000000000047886 */ /* 0x000fe400038e0100 */
[----:B------:R-:W-:Y:S02]  /*4210*/  UFLO.U32 UR4, UR4 ;  /* 0x00000004000472bd */ /* 0x000fe400080e0000 */
[----:B------:R-:W2:Y:S04]  /*4220*/  REDUX UR6, R0 ;  /* 0x00000000000673c4 */ /* 0x000ea80000000000 */
[----:B-1----:R-:W-:-:S02]  /*4230*/  ISETP.EQ.U32.AND P0, PT, R2, UR4, PT ;  /* 0x0000000402007c0c */ /* 0x002fc4000bf02070 */
[----:B----4-:R-:W-:-:S11]  /*4240*/  MOV R2, UR7 ;  /* 0x0000000700027c02 */ /* 0x010fd60008000f00 */
[----:B------:R1:W-:Y:S01]  /*4250*/  @P0 ATOMS.AND RZ, [UR8+0x14], R2 ;  /* 0x00001402ffff098c */ /* 0x0003e2000a800008 */
[----:B--2---:R-:W-:-:S05]  /*4260*/  IMAD.U32 R0, RZ, RZ, UR6 ;  /* 0x00000006ff007e24 */ /* 0x004fca000f8e00ff */
[----:B------:R1:W-:Y:S01]  /*4270*/  @P0 ATOMS.AND RZ, [UR8+0x18], R0 ;  /* 0x00001800ffff098c */ /* 0x0003e2000a800008 */
[----:B------:R-:W-:Y:S05]  /*4280*/  BRA `(.L_x_84) ;  /* 0x0000000000147947 */ /* 0x000fea0003800000 */
.L_x_83:
[----:B------:R-:W-:Y:S02]  /*4290*/  MOV R2, 0x42b0 ;  /* 0x000042b000027802 */ /* 0x000fe40000000f00 */
[----:B---3-5:R-:W-:Y:S05]  /*42a0*/  CALL.REL.NOINC `($__internal_0_$__cuda_sm10x_tcgen05_guardrail_trap_col_being_dealloced_not_returned_by_alloc) ;  /* 0x0000005400d07944 */ /* 0x028fea0003c00000 */
[----:B------:R-:W-:Y:S05]  /*42b0*/  BRA `(.L_x_84) ;  /* 0x0000000000087947 */ /* 0x000fea0003800000 */
.L_x_82:
[----:B------:R-:W-:Y:S02]  /*42c0*/  MOV R2, 0x42e0 ;  /* 0x000042e000027802 */ /* 0x000fe40000000f00 */
[----:B---3-5:R-:W-:Y:S05]  /*42d0*/  CALL.REL.NOINC `($__internal_2_$__cuda_sm10x_tcgen05_guardrail_trap_unallocated_columns_being_dealloced) ;  /* 0x0000005400dc7944 */ /* 0x028fea0003c00000 */
.L_x_84:
[----:B------:R-:W-:Y:S01]  /*42e0*/  NOP ;  /* 0x0000000000007918 */ /* 0x000fe20000000000 */
[----:B------:R-:W-:Y:S05]  /*42f0*/  EXIT ;  /* 0x000000000000794d */ /* 0x000fea0003800000 */
.L_x_55:
[----:B------:R-:W-:-:S09]  /*4300*/  UISETP.NE.OR UP0, UPT, UR25, 0x3, !UP3 ;  /* 0x000000031900788c */ /* 0x000fd2000df05670 */
[----:B------:R-:W-:Y:S05]  /*4310*/  BRA.U UP0, `(.L_x_85) ;  /* 0x0000001100b87547 */ /* 0x000fea000b800000 */
[----:B------:R-:W1:Y:S01]  /*4320*/  LDCU UR31, c[0x0][0x370] ;  /* 0x00006e00ff1f77ac */ /* 0x000e620008000800 */
[----:B------:R-:W2:Y:S01]  /*4330*/  LDC.64 R16, c[0x0][0x348] ;  /* 0x0000d200ff107b82 */ /* 0x000ea20000000a00 */
[----:B------:R-:W-:Y:S02]  /*4340*/  HFMA2 R13, -RZ, RZ, 0, 0 ;  /* 0x00000000ff0d7431 */ /* 0x000fe400000001ff */
[----:B------:R-:W-:Y:S01]  /*4350*/  IMAD.MOV.U32 R15, RZ, RZ, 0x1 ;  /* 0x00000001ff0f7424 */ /* 0x000fe200078e00ff */
[----:B------:R-:W1:Y:S01]  /*4360*/  LDCU.128 UR48, c[0x0][0xb10] ;  /* 0x00016200ff3077ac */ /* 0x000e620008000c00 */
[----:B------:R-:W-:Y:S01]  /*4370*/  IMAD.MOV.U32 R14, RZ, RZ, RZ ;  /* 0x000000ffff0e7224 */ /* 0x000fe200078e00ff */
[----:B------:R-:W-:Y:S01]  /*4380*/  MOV R7, 0x1000 ;  /* 0x0000100000077802 */ /* 0x000fe20000000f00 */
[----:B------:R-:W3:Y:S01]  /*4390*/  LDCU UR30, c[0x0][0x374] ;  /* 0x00006e80ff1e77ac */ /* 0x000ee20008000800 */
[----:B------:R-:W4:Y:S01]  /*43a0*/  LDC.64 R2, c[0x0][0x888] ;  /* 0x00022200ff027b82 */ /* 0x000f220000000a00 */
[----:B------:R-:W3:Y:S01]  /*43b0*/  LDCU UR15, c[0x0][0xb0c] ;  /* 0x00016180ff0f77ac */ /* 0x000ee20008000800 */
[----:B------:R-:W2:Y:S06]  /*43c0*/  LDCU UR52, c[0x0][0xb20] ;  /* 0x00016400ff3477ac */ /* 0x000eac0008000800 */
[----:B------:R-:W4:Y:S01]  /*43d0*/  LDC.64 R4, c[0x0][0x890] ;  /* 0x00022400ff047b82 */ /* 0x000f220000000a00 */
[----:B------:R-:W2:Y:S01]  /*43e0*/  LDCU UR4, c[0x0][0xb30] ;  /* 0x00016600ff0477ac */ /* 0x000ea20008000800 */
[----:B------:R-:W-:Y:S01]  /*43f0*/  UMOV UR21, 0x400 ;  /* 0x0000040000157882 */ /* 0x000fe20000000000 */
[----:B-1----:R-:W-:-:S02]  /*4400*/  UIMAD.WIDE.U32 UR6, UR31, UR48, URZ ;  /* 0x000000301f0672a5 */ /* 0x002fc4000f8e00ff */
[----:B---3--:R-:W-:Y:S02]  /*4410*/  UIMAD.WIDE.U32 UR8, UR30, UR51, URZ ;  /* 0x000000331e0872a5 */ /* 0x008fe4000f8e00ff */
[----:B------:R-:W-:Y:S02]  /*4420*/  ULEA UR21, UR47, UR21, 0x18 ;  /* 0x000000152f157291 */ /* 0x000fe4000f8ec0ff */
[----:B------:R-:W-:Y:S02]  /*4430*/  UPLOP3.LUT UP2, UPT, UPT, UPT, UPT, 0x40, 0x4 ;  /* 0x000000000004789c */ /* 0x000fe40003f4e870 */
[----:B------:R-:W-:Y:S01]  /*4440*/  UIADD3 UR37, UPT, UPT, UR21, 0x58, URZ ;  /* 0x0000005815257890 */ /* 0x000fe2000fffe0ff */
[----:B------:R-:W-:Y:S01]  /*4450*/  UMOV UR6, UR7 ;  /* 0x0000000700067c82 */ /* 0x000fe20008000000 */
[----:B------:R-:W-:Y:S01]  /*4460*/  UMOV UR38, UR9 ;  /* 0x0000000900267c82 */ /* 0x000fe20008000000 */
[----:B------:R-:W-:Y:S02]  /*4470*/  UISETP.GE.AND UP0, UPT, UR45, 0x1, UPT ;  /* 0x000000012d00788c */ /* 0x000fe4000bf06270 */
[----:B------:R-:W-:Y:S01]  /*4480*/  UISETP.NE.AND UP4, UPT, UR45, 0x1, UPT ;  /* 0x000000012d00788c */ /* 0x000fe2000bf85270 */
[----:B------:R-:W1:Y:S01]  /*4490*/  LDCU.64 UR22, c[0x0][0xb28] ;  /* 0x00016500ff1677ac */ /* 0x000e620008000a00 */
[----:B------:R-:W-:-:S02]  /*44a0*/  UISETP.NE.AND UP6, UPT, UR15, 0x1, UPT ;  /* 0x000000010f00788c */ /* 0x000fc4000bfc5270 */
[----:B------:R-:W-:Y:S02]  /*44b0*/  UISETP.NE.AND UP5, UPT, UR50, 0x1, UPT ;  /* 0x000000013200788c */ /* 0x000fe4000bfa5270 */
[----:B------:R-:W-:Y:S02]  /*44c0*/  UIADD3 UR41, UPT, UPT, UR21, 0x40, URZ ;  /* 0x0000004015297890 */ /* 0x000fe4000fffe0ff */
[----:B------:R-:W-:Y:S02]  /*44d0*/  UIADD3 UR33, UPT, UPT, UR21, 0x48, URZ ;  /* 0x0000004815217890 */ /* 0x000fe4000fffe0ff */
[----:B------:R-:W-:Y:S02]  /*44e0*/  UIADD3 UR25, UPT, UPT, UR21, 0x50, URZ ;  /* 0x0000005015197890 */ /* 0x000fe4000fffe0ff */
[----:B------:R-:W-:Y:S02]  /*44f0*/  UPRMT UR37, UR47, 0x654, UR37 ;  /* 0x000006542f257896 */ /* 0x000fe40008000025 */
[----:B------:R-:W-:-:S02]  /*4500*/  USHF.R.U32.HI UR39, URZ, UR49, UR6 ;  /* 0x00000031ff277299 */ /* 0x000fc40008011606 */
[----:B--2---:R-:W-:Y:S02]  /*4510*/  USHF.R.U32.HI UR38, URZ, UR52, UR38 ;  /* 0x00000034ff267299 */ /* 0x004fe40008011626 */
[----:B------:R-:W-:-:S11]  /*4520*/  UISETP.NE.AND UP3, UPT, UR4, 0x1, UPT ;  /* 0x000000010400788c */ /* 0x000fd6000bf65270 */
.L_x_96:
[C---:B------:R-:W-:Y:S02]  /*4530*/  LEA R12, R14.reuse, UR21, 0x3 ;  /* 0x000000150e0c7c11 */ /* 0x040fe4000f8e18ff */
[----:B------:R-:W-:Y:S02]  /*4540*/  SHF.L.U32 R0, R13, 0x1f, RZ ;  /* 0x0000001f0d007819 */ /* 0x000fe400000006ff */
[----:B------:R-:W-:Y:S02]  /*4550*/  LEA R8, R14, UR21, 0x4 ;  /* 0x000000150e087c11 */ /* 0x000fe4000f8e20ff */
[----:B--2---:R-:W2:Y:S02]  /*4560*/  SYNCS.PHASECHK.TRANS64.TRYWAIT P0, [R12+URZ+0x90], R0 ;  /* 0x000090000c0075a7 */ /* 0x004ea400080011ff */
[----:B--2---:R-:W-:Y:S05]  /*4570*/  @!P0 BRA `(.L_x_86) ;  /* 0x0000004c00cc8947 */ /* 0x004fea0003800000 */
.L_x_179:
[----:B------:R-:W3:Y:S01]  /*4580*/  LDS.128 R8, [R8+0x120] ;  /* 0x0001200008087984 */ /* 0x000ee20000000c00 */
[----:B------:R-:W-:Y:S01]  /*4590*/  UISETP.GE.AND UP0, UPT, UR45, 0x1, UPT ;  /* 0x000000012d00788c */ /* 0x000fe2000bf06270 */
[----:B------:R-:W-:Y:S01]  /*45a0*/  @!PT LDS RZ, [RZ] ;  /* 0x00000000fffff984 */ /* 0x000fe20000000800 */
[----:B------:R-:W-:Y:S01]  /*45b0*/  @!PT LDS RZ, [RZ] ;  /* 0x00000000fffff984 */ /* 0x000fe20000000800 */
[----:B------:R-:W-:Y:S01]  /*45c0*/  @!PT LDS RZ, [RZ] ;  /* 0x00000000fffff984 */ /* 0x000fe20000000800 */
[----:B------:R-:W-:Y:S01]  /*45d0*/  @!PT LDS RZ, [RZ] ;  /* 0x00000000fffff984 */ /* 0x000fe20000000800 */
[----:B------:R1:W-:Y:S06]  /*45e0*/  MEMBAR.ALL.CTA ;  /* 0x0000000000007992 */ /* 0x0003ec0000008000 */
[----:B-1----:R-:W1:Y:S01]  /*45f0*/  FENCE.VIEW.ASYNC.S ;  /* 0x00000000000073c6 */ /* 0x002e620000000000 */
[----:B---3--:R-:W-:Y:S11]  /*4600*/  LOP3.LUT P0, RZ, R10, 0x1, RZ, 0xc0, !PT ;  /* 0x000000010aff7812 */ /* 0x008ff6000780c0ff */
[----:B------:R-:W-:Y:S02]  /*4610*/  @!UPT UIADD3 URZ, UPT, UPT, URZ, URZ, URZ ;  /* 0x000000fffffff290 */ /* 0x000fe4000fffe0ff */
[----:B-1----:R-:W-:Y:S01]  /*4620*/  VOTEU.ANY UP1, P0 ;  /* 0x0000000000ff7886 */ /* 0x002fe20000020100 */
[----:B------:R-:W-:Y:S11]  /*4630*/  PLOP3.LUT P0, PT, PT, PT, UP1, 0x80, 0x8 ;  /* 0x000000000008781c */ /* 0x000ff60003f0f018 */
[----:B------:R-:W-:Y:S02]  /*4640*/  @!UPT UIADD3 URZ, UPT, UPT, URZ, URZ, URZ ;  /* 0x000000fffffff290 */ /* 0x000fe4000fffe0ff */
[----:B--2---:R-:W-:Y:S02]  /*4650*/  @P0 SHF.R.U32.HI R0, RZ, 0x10, R9 ;  /* 0x00000010ff000819 */ /* 0x004fe40000011609 */
[----:B------:R-:W-:Y:S02]  /*4660*/  @P0 MOV R6, R8 ;  /* 0x0000000800060202 */ /* 0x000fe40000000f00 */
[----:B------:R-:W-:Y:S01]  /*4670*/  @P0 R2UR UR4, R0 ;  /* 0x00000000000402ca */ /* 0x000fe200000e0000 */
[----:B------:R-:W-:Y:S01]  /*4680*/  VIADD R0, R12, 0xa0 ;  /* 0x000000a00c007836 */ /* 0x000fe20000000000 */
[----:B------:R-:W-:Y:S02]  /*4690*/  @P0 LOP3.LUT R8, R9, 0xffff, RZ, 0xc0, !PT ;  /* 0x0000ffff09080812 */ /* 0x000fe400078ec0ff */
[----:B------:R-:W-:Y:S02]  /*46a0*/  @P0 R2UR UR6, R6 ;  /* 0x00000000060602ca */ /* 0x000fe400000e0000 */
[----:B------:R-:W-:Y:S02]  /*46b0*/  PRMT R0, RZ, 0x654, R0 ;  /* 0x00000654ff007816 */ /* 0x000fe40000000000 */
[----:B------:R-:W-:Y:S02]  /*46c0*/  @P0 R2UR UR5, R8 ;  /* 0x00000000080502ca */ /* 0x000fe400000e0000 */
[----:B------:R1:W-:Y:S03]  /*46d0*/  SYNCS.ARRIVE.TRANS64.RED.A1T0 RZ, [R0+URZ], RZ ;  /* 0x000000ff00ff79a7 */ /* 0x0003e600081004ff */
[----:B------:R-:W-:Y:S04]  /*46e0*/  @UP1 UMOV UR29, UR4 ;  /* 0x00000004001d1c82 */ /* 0x000fe80008000000 */
[----:B------:R-:W-:Y:S04]  /*46f0*/  @UP1 UMOV UR14, UR6 ;  /* 0x00000006000e1c82 */ /* 0x000fe80008000000 */
[----:B------:R-:W-:Y:S01]  /*4700*/  @UP1 UMOV UR13, UR5 ;  /* 0x00000005000d1c82 */ /* 0x000fe20008000000 */
[----:B------:R-:W-:Y:S05]  /*4710*/  BRA.U !UP0, `(.L_x_87) ;  /* 0x0000000108a47547 */ /* 0x000fea000b800000 */
[----:B------:R-:W-:Y:S02]  /*4720*/  UIMAD.WIDE.U32 UR16, UR13, UR51, URZ ;  /* 0x000000330d1072a5 */ /* 0x000fe4000f8e00ff */
[----:B------:R-:W-:Y:S02]  /*4730*/  UIMAD.WIDE.U32 UR18, UR14, UR48, URZ ;  /* 0x000000300e1272a5 */ /* 0x000fe4000f8e00ff */
[----:B------:R-:W-:Y:S02]  /*4740*/  USEL UR4, UR30, UR38, !UP5 ;  /* 0x000000261e047287 */ /* 0x000fe4000e800000 */
[----:B------:R-:W-:Y:S02]  /*4750*/  USEL UR7, UR31, UR39, !UP6 ;  /* 0x000000271f077287 */ /* 0x000fe4000f000000 */
[----:B------:R-:W-:Y:S02]  /*4760*/  UIMAD.WIDE.U32 UR8, UR4, UR22, URZ ;  /* 0x00000016040872a5 */ /* 0x000fe4000f8e00ff */
[----:B------:R-:W-:Y:S01]  /*4770*/  UIMAD.WIDE.U32 UR10, UR7, UR22, URZ ;  /* 0x00000016070a72a5 */ /* 0x000fe2000f8e00ff */
[----:B------:R-:W-:Y:S02]  /*4780*/  UMOV UR5, UR17 ;  /* 0x0000001100057c82 */ /* 0x000fe40008000000 */
[----:B------:R-:W-:Y:S03]  /*4790*/  USHF.R.U32.HI UR6, URZ, UR52, UR5 ;  /* 0x00000034ff067299 */ /* 0x000fe60008011605 */
[----:B------:R-:W-:Y:S01]  /*47a0*/  UMOV UR5, UR19 ;  /* 0x0000001300057c82 */ /* 0x000fe20008000000 */
[----:B------:R-:W-:Y:S02]  /*47b0*/  USEL UR6, UR13, UR6, !UP5 ;  /* 0x000000060d067287 */ /* 0x000fe4000e800000 */
[----:B------:R-:W-:Y:S03]  /*47c0*/  USHF.R.U32.HI UR12, URZ, UR49, UR5 ;  /* 0x00000031ff0c7299 */ /* 0x000fe60008011605 */
[----:B------:R-:W-:Y:S02]  /*47d0*/  UMOV UR5, UR9 ;  /* 0x0000000900057c82 */ /* 0x000fe40008000000 */
[----:B------:R-:W-:Y:S03]  /*47e0*/  @UP4 USHF.R.U32.HI UR4, URZ, UR23, UR5 ;  /* 0x00000017ff044299 */ /* 0x000fe60008011605 */
[----:B------:R-:W-:Y:S01]  /*47f0*/  UMOV UR5, UR11 ;  /* 0x0000000b00057c82 */ /* 0x000fe20008000000 */
[----:B------:R-:W-:Y:S02]  /*4800*/  UIMAD UR4, UR45, UR4, URZ ;  /* 0x000000042d0472a4 */ /* 0x000fe4000f8e02ff */
[----:B------:R-:W-:Y:S02]  /*4810*/  @UP4 USHF.R.U32.HI UR7, URZ, UR23, UR5 ;  /* 0x00000017ff074299 */ /* 0x000fe40008011605 */
[----:B------:R-:W-:Y:S02]  /*4820*/  UIMAD.WIDE.U32 UR10, UR6, UR22, URZ ;  /* 0x00000016060a72a5 */ /* 0x000fe4000f8e00ff */
[----:B------:R-:W-:Y:S02]  /*4830*/  USEL UR5, UR14, UR12, !UP6 ;  /* 0x0000000c0e057287 */ /* 0x000fe4000f000000 */
[----:B------:R-:W-:Y:S02]  /*4840*/  UIMAD UR8, UR45, UR7, URZ ;  /* 0x000000072d0872a4 */ /* 0x000fe4000f8e02ff */
[----:B------:R-:W-:Y:S03]  /*4850*/  UISETP.GE.AND UP0, UPT, UR6, UR4, UPT ;  /* 0x000000040600728c */ /* 0x000fe6000bf06270 */
[----:B------:R-:W-:Y:S01]  /*4860*/  UMOV UR4, UR11 ;  /* 0x0000000b00047c82 */ /* 0x000fe20008000000 */
[----:B------:R-:W-:Y:S02]  /*4870*/  UISETP.GE.OR UP0, UPT, UR5, UR8, UP0 ;  /* 0x000000080500728c */ /* 0x000fe40008706670 */
[----:B------:R-:W-:Y:S02]  /*4880*/  USHF.R.U32.HI UR4, URZ, UR23, UR4 ;  /* 0x00000017ff047299 */ /* 0x000fe40008011604 */
[----:B------:R-:W-:Y:S02]  /*4890*/  UIMAD.WIDE.U32 UR8, UR5, UR22, URZ ;  /* 0x00000016050872a5 */ /* 0x000fe4000f8e00ff */
[----:B------:R-:W-:Y:S04]  /*48a0*/  USEL UR10, UR6, UR4, !UP4 ;  /* 0x00000004060a7287 */ /* 0x000fe8000e000000 */
[----:B------:R-:W-:Y:S01]  /*48b0*/  UIADD3 UR11, UPT, UPT, -UR10, URZ, URZ ;  /* 0x000000ff0a0b7290 */ /* 0x000fe2000fffe1ff */
[----:B------:R-:W-:Y:S02]  /*48c0*/  @!UP0 UMOV UR4, UR9 ;  /* 0x0000000900048c82 */ /* 0x000fe40008000000 */
[----:B------:R-:W-:Y:S02]  /*48d0*/  @!UP0 USHF.R.U32.HI UR4, URZ, UR23, UR4 ;  /* 0x00000017ff048299 */ /* 0x000fe40008011604 */
[----:B------:R-:W-:Y:S02]  /*48e0*/  UIMAD UR8, UR45, UR11, UR6 ;  /* 0x0000000b2d0872a4 */ /* 0x000fe4000f8e0206 */
[----:B------:R-:W-:Y:S04]  /*48f0*/  @!UP0 USEL UR4, UR5, UR4, !UP4 ;  /* 0x0000000405048287 */ /* 0x000fe8000e000000 */
[----:B------:R-:W-:Y:S02]  /*4900*/  @!UP0 UIMAD UR7, UR7, UR8, UR4 ;  /* 0x00000008070782a4 */ /* 0x000fe4000f8e0204 */
[----:B------:R-:W-:Y:S02]  /*4910*/  @!UP0 UIADD3 UR9, UPT, UPT, UR10, -UR4, URZ ;  /* 0x800000040a098290 */ /* 0x000fe4000fffe0ff */
[----:B------:R-:W-:Y:S02]  /*4920*/  UIADD3 UR8, UPT, UPT, -UR6, URZ, URZ ;  /* 0x000000ff06087290 */ /* 0x000fe4000fffe1ff */
[----:B------:R-:W-:Y:S02]  /*4930*/  UIADD3 UR4, UPT, UPT, -UR5, URZ, URZ ;  /* 0x000000ff05047290 */ /* 0x000fe4000fffe1ff */
[----:B------:R-:W-:Y:S03]  /*4940*/  @!UP0 UIMAD UR6, UR9, UR45, UR5 ;  /* 0x0000002d090682a4 */ /* 0x000fe6000f8e0205 */
[----:B------:R-:W-:Y:S01]  /*4950*/  @!UP0 UMOV UR5, UR7 ;  /* 0x0000000700058c82 */ /* 0x000fe20008000000 */
[----:B------:R-:W-:Y:S02]  /*4960*/  UIMAD UR7, UR15, UR4, UR14 ;  /* 0x000000040f0772a4 */ /* 0x000fe4000f8e020e */
[----:B------:R-:W-:Y:S02]  /*4970*/  UIMAD UR4, UR50, UR8, UR13 ;  /* 0x00000008320472a4 */ /* 0x000fe4000f8e020d */
[----:B------:R-:W-:Y:S02]  /*4980*/  UIMAD UR14, UR5, UR15, UR7 ;  /* 0x0000000f050e72a4 */ /* 0x000fe4000f8e0207 */
[----:B------:R-:W-:Y:S11]  /*4990*/  UIMAD UR13, UR6, UR50, UR4 ;  /* 0x00000032060d72a4 */ /* 0x000ff6000f8e0204 */
[----:B------:R-:W-:Y:S01]  /*49a0*/  @!UPT UIADD3 URZ, UPT, UPT, URZ, URZ, URZ ;  /* 0x000000fffffff290 */ /* 0x000fe2000fffe0ff */
.L_x_87:
[----:B------:R-:W2:Y:S01]  /*49b0*/  @!UP3 LDCU.128 UR8, c[0x0][0xb10] ;  /* 0x00016200ff08b7ac */ /* 0x000ea20008000c00 */
[C---:B----4-:R-:W-:Y:S02]  /*49c0*/  ISETP.NE.U32.AND P1, PT, R4.reuse, RZ, PT ;  /* 0x000000ff0400720c */ /* 0x050fe40003f25070 */
[----:B------:R-:W-:Y:S02]  /*49d0*/  ISETP.NE.U32.AND P0, PT, R4, RZ, PT ;  /* 0x000000ff0400720c */ /* 0x000fe40003f05070 */
[C---:B------:R-:W-:Y:S02]  /*49e0*/  ISETP.NE.AND.EX P1, PT, R5.reuse, RZ, PT, P1 ;  /* 0x000000ff0500720c */ /* 0x040fe40003f25310 */
[----:B------:R-:W-:Y:S01]  /*49f0*/  ISETP.NE.AND.EX P0, PT, R5, RZ, PT, P0 ;  /* 0x000000ff0500720c */ /* 0x000fe20003f05300 */
[----:B------:R-:W3:Y:S01]  /*4a00*/  @!UP3 LDCU UR5, c[0x0][0xb0c] ;  /* 0x00016180ff05b7ac */ /* 0x000ee20008000800 */
[----:B------:R-:W-:Y:S01]  /*4a10*/  SHF.L.U32 R9, R15, 0x1f, RZ ;  /* 0x0000001f0f097819 */ /* 0x000fe200000006ff */
[----:B------:R-:W-:Y:S02]  /*4a20*/  USHF.L.U32 UR42, UR24, 0x7, URZ ;  /* 0x00000007182a7899 */ /* 0x000fe400080006ff */
[----:B------:R-:W-:Y:S02]  /*4a30*/  USHF.L.U32 UR43, UR20, 0x6, URZ ;  /* 0x00000006142b7899 */ /* 0x000fe400080006ff */
[----:B--2---:R-:W-:Y:S07]  /*4a40*/  UIMAD.WIDE.U32 UR6, UR14, UR8, URZ ;  /* 0x000000080e0672a5 */ /* 0x004fee000f8e00ff */
[----:B------:R-:W-:Y:S01]  /*4a50*/  @!UP3 UMOV UR4, UR7 ;  /* 0x000000070004bc82 */ /* 0x000fe20008000000 */
[----:B---3--:R-:W-:Y:S02]  /*4a60*/  @!UP3 UISETP.NE.AND UP0, UPT, UR5, 0x1, UPT ;  /* 0x000000010500b88c */ /* 0x008fe4000bf05270 */
[----:B------:R-:W-:Y:S02]  /*4a70*/  @!UP3 USHF.R.U32.HI UR4, URZ, UR9, UR4 ;  /* 0x00000009ff04b299 */ /* 0x000fe40008011604 */
[----:B------:R-:W-:Y:S02]  /*4a80*/  UIMAD.WIDE.U32 UR6, UR13, UR11, URZ ;  /* 0x0000000b0d0672a5 */ /* 0x000fe4000f8e00ff */
[----:B------:R-:W-:Y:S02]  /*4a90*/  @!UP3 USEL UR8, UR14, UR4, !UP0 ;  /* 0x000000040e08b287 */ /* 0x000fe4000c000000 */
[----:B------:R-:W-:Y:S03]  /*4aa0*/  @!UP3 UISETP.NE.AND UP0, UPT, UR10, 0x1, UPT ;  /* 0x000000010a00b88c */ /* 0x000fe6000bf05270 */
[----:B------:R-:W-:Y:S02]  /*4ab0*/  @!UP3 UMOV UR6, UR7 ;  /* 0x000000070006bc82 */ /* 0x000fe40008000000 */
[----:B------:R-:W2:Y:S02]  /*4ac0*/  @!UP3 LDCU UR4, c[0x0][0xb20] ;  /* 0x00016400ff04b7ac */ /* 0x000ea40008000800 */
[----:B--2---:R-:W-:Y:S04]  /*4ad0*/  @!UP3 USHF.R.U32.HI UR6, URZ, UR4, UR6 ;  /* 0x00000004ff06b299 */ /* 0x004fe80008011606 */
[----:B------:R-:W-:Y:S04]  /*4ae0*/  @!UP3 USEL UR6, UR13, UR6, !UP0 ;  /* 0x000000060d06b287 */ /* 0x000fe8000c000000 */
[----:B------:R-:W-:Y:S02]  /*4af0*/  @!UP3 UIADD3 UR4, UPT, UPT, -UR8, UR6, URZ ;  /* 0x000000060804b290 */ /* 0x000fe4000fffe1ff */
[----:B------:R-:W-:Y:S02]  /*4b00*/  @!UP3 UIADD3 UR6, UPT, UPT, UR8, -UR6, URZ ;  /* 0x800000060806b290 */ /* 0x000fe4000fffe0ff */
[----:B------:R-:W-:Y:S02]  /*4b10*/  @!UP3 UIMAD UR14, UR4, UR5, UR14 ;  /* 0x00000005040eb2a4 */ /* 0x000fe4000f8e020e */
[----:B------:R-:W-:Y:S01]  /*4b20*/  @!UP3 UIMAD UR13, UR6, UR10, UR13 ;  /* 0x0000000a060db2a4 */ /* 0x000fe2000f8e020d */
[----:B------:R-:W-:Y:S11]  /*4b30*/  BRA.U UP2, `(.L_x_88) ;  /* 0x0000000102107547 */ /* 0x000ff6000b800000 */
[----:B------:R-:W-:Y:S04]  /*4b40*/  MOV R6, UR46 ;  /* 0x0000002e00067c02 */ /* 0x000fe80008000f00 */
[----:B------:R-:W-:Y:S04]  /*4b50*/  SHF.L.U32 R6, R6, 0x1f, RZ ;  /* 0x0000001f06067819 */ /* 0x000fe800000006ff */
[----:B------:R-:W2:Y:S02]  /*4b60*/  SYNCS.PHASECHK.TRANS64.TRYWAIT P2, [UR21+0x88], R6 ;  /* 0x00008806ff0075a7 */ /* 0x000ea40008041115 */
[----:B--2---:R-:W-:Y:S05]  /*4b70*/  @!P2 BRA `(.L_x_89) ;  /* 0x000000480060a947 */ /* 0x004fea0003800000 */
.L_x_88:
[----:B------:R-:W-:Y:S05]  /*4b80*/  @!P1 BRA `(.L_x_90) ;  /* 0x0000000000309947 */ /* 0x000fea0003800000 */
[----:B------:R-:W-:Y:S01]  /*4b90*/  ISETP.NE.U32.AND P1, PT, R2, RZ, PT ;  /* 0x000000ff0200720c */ /* 0x000fe20003f25070 */
[----:B------:R-:W2:Y:S01]  /*4ba0*/  LDCU.64 UR4, c[0x0][0x358] ;  /* 0x00006b00ff0477ac */ /* 0x000ea20008000a00 */
[----:B------:R-:W-:Y:S02]  /*4bb0*/  IMAD.MOV.U32 R46, RZ, RZ, 0x1 ;  /* 0x00000001ff2e7424 */ /* 0x000fe400078e00ff */
[----:B------:R-:W-:Y:S11]  /*4bc0*/  ISETP.NE.AND.EX P1, PT, R3, RZ, PT, P1 ;  /* 0x000000ff0300720c */ /* 0x000ff60003f25310 */
[----:B------:R-:W-:Y:S02]  /*4bd0*/  @!UPT UIADD3 URZ, UPT, UPT, URZ, URZ, URZ ;  /* 0x000000fffffff290 */ /* 0x000fe4000fffe0ff */
[----:B------:R-:W3:Y:S01]  /*4be0*/  @P1 LDC.64 R10, c[0x0][0x888] ;  /* 0x00022200ff0a1b82 */ /* 0x000ee20000000a00 */
[----:B-1----:R-:W-:Y:S04]  /*4bf0*/  @P1 IMAD R0, R4, UR36, RZ ;  /* 0x0000002404001c24 */ /* 0x002fe8000f8e02ff */
[----:B---3--:R-:W-:Y:S04]  /*4c00*/  @P1 IMAD.WIDE R10, R0, 0x4, R10 ;  /* 0x00000004000a1825 */ /* 0x008fe800078e020a */
[----:B------:R-:W-:Y:S01]  /*4c10*/  HFMA2 R0, -RZ, RZ, 0, 5.9604644775390625e-08 ;  /* 0x00000001ff007431 */ /* 0x000fe200000001ff */
[----:B--2--5:R2:W5:Y:S04]  /*4c20*/  @P1 LDG.E R27, desc[UR4][R10.64] ;  /* 0x000000040a1b1981 */ /* 0x024568000c1e1900 */
[----:B------:R-:W-:Y:S01]  /*4c30*/  @!P1 PRMT R46, R0, 0x7610, R46 ;  /* 0x00007610002e9816 */ /* 0x000fe2000000002e */
[----:B--2---:R-:W3:Y:S06]  /*4c40*/  @!P1 LDC R27, c[0x0][0x880] ;  /* 0x00022000ff1b9b82 */ /* 0x004eec0000000800 */
.L_x_90:
[----:B---3-5:R-:W-:Y:S01]  /*4c50*/  @!P0 FSETP.EQ.AND P1, PT, R27, RZ, PT ;  /* 0x000000ff1b00820b */ /* 0x028fe20003f22000 */
[----:B------:R-:W-:Y:S01]  /*4c60*/  @!UPT UIADD3 URZ, UPT, UPT, URZ, URZ, URZ ;  /* 0x000000fffffff290 */ /* 0x000fe2000fffe0ff */
[----:B------:R-:W-:Y:S11]  /*4c70*/  @!P0 BRA `(.L_x_91) ;  /* 0x0000000000188947 */ /* 0x000ff60003800000 */
[----:B------:R-:W-:Y:S02]  /*4c80*/  LOP3.LUT P0, RZ, R46, 0xff, RZ, 0xc0, !PT ;  /* 0x000000ff2eff7812 */ /* 0x000fe4000780c0ff */
[----:B------:R-:W-:Y:S04]  /*4c90*/  ISETP.NE.U32.AND P1, PT, R2, RZ, PT ;  /* 0x000000ff0200720c */ /* 0x000fe80003f25070 */
[----:B------:R-:W-:Y:S04]  /*4ca0*/  ISETP.NE.AND.EX P1, PT, R3, RZ, PT, P1 ;  /* 0x000000ff0300720c */ /* 0x000fe80003f25310 */
[----:B------:R-:W-:Y:S03]  /*4cb0*/  PLOP3.LUT P1, PT, P1, PT, PT, 0x8, 0x80 ;  /* 0x000000000080781c */ /* 0x000fe60000f2e170 */
[----:B------:R-:W-:Y:S11]  /*4cc0*/  @P0 FSETP.EQ.AND P1, PT, R27, RZ, PT ;  /* 0x000000ff1b00020b */ /* 0x000ff60003f22000 */
[----:B------:R-:W-:Y:S02]  /*4cd0*/  @!UPT UIADD3 URZ, UPT, UPT, URZ, URZ, URZ ;  /* 0x000000fffffff290 */ /* 0x000fe4000fffe0ff */
.L_x_91:
[----:B------:R-:W2:Y:S01]  /*4ce0*/  SYNCS.PHASECHK.TRANS64.TRYWAIT P2, [UR21+0x60], R9 ;  /* 0x00006009ff0075a7 */ /* 0x000ea20008041115 */
[----:B------:R-:W-:Y:S04]  /*4cf0*/  ELECT P0, URZ, PT ;  /* 0x0000000000ff782f */ /* 0x000fe80003800000 */
[----:B------:R-:W-:Y:S11]  /*4d00*/  PLOP3.LUT P1, PT, P1, P0, PT, 0xf2, 0x2f ;  /* 0x00000000002f781c */ /* 0x000ff60000f21e72 */
[----:B------:R-:W-:Y:S02]  /*4d10*/  @!UPT UIADD3 URZ, UPT, UPT, URZ, URZ, URZ ;  /* 0x000000fffffff290 */ /* 0x000fe4000fffe0ff */
[----:B------:R-:W-:Y:S05]  /*4d20*/  @!P1 IADD3 R8, P0, PT, R16, 0x580, RZ ;  /* 0x0000058010089810 */ /* 0x000fea0007f1e0ff */
[----:B-1----:R-:W-:Y:S01]  /*4d30*/  @!P1 IMAD.X R6, RZ, RZ, R17, P0 ;  /* 0x000000ffff069224 */ /* 0x002fe200000e0611 */
[----:B--2---:R-:W-:Y:S07]  /*4d40*/  @!P2 BRA `(.L_x_92) ;  /* 0x000000480004a947 */ /* 0x004fee0003800000 */
.L_x_182:
[----:B------:R-:W-:Y:S01]  /*4d50*/  @!P1 R2UR UR5, R8 ;  /* 0x00000000080592ca */ /* 0x000fe200000e0000 */
[----:B------:R-:W-:Y:S01]  /*4d60*/  VOTEU.ALL UP0, P1 ;  /* 0x0000000000ff7886 */ /* 0x000fe20000800000 */
[----:B------:R-:W-:Y:S01]  /*4d70*/  @!P1 R2UR UR4, R6 ;  /* 0x00000000060492ca */ /* 0x000fe200000e0000 */
[----:B------:R-:W-:Y:S01]  /*4d80*/  UMOV UR16, 0x0 ;  /* 0x0000000000107882 */ /* 0x000fe20000000000 */
[----:B------:R-:W-:Y:S01]  /*4d90*/  UMOV UR17, 0x10000000 ;  /* 0x1000000000117882 */ /* 0x000fe20000000000 */
[----:B------:R-:W-:Y:S01]  /*4da0*/  UMOV UR44, UR36 ;  /* 0x00000024002c7c82 */ /* 0x000fe20008000000 */
[----:B------:R-:W-:Y:S01]  /*4db0*/  @!UP0 UIADD3 UR40, UPT, UPT, UR21, 0x200, URZ ;  /* 0x0000020015288890 */ /* 0x000fe2000fffe0ff */
[----:B-1----:R-:W-:Y:S01]  /*4dc0*/  @!P1 IMAD.MOV.U32 R0, RZ, RZ, 0x1000 ;  /* 0x00001000ff009424 */ /* 0x002fe200078e00ff */
[----:B------:R-:W-:Y:S01]  /*4dd0*/  @!UP0 UIADD3 UR10, UPT, UPT, UR42, 0x40, URZ ;  /* 0x000000402a0a8890 */ /* 0x000fe2000fffe0ff */
[----:B------:R-:W-:Y:S01]  /*4de0*/  @!P1 IADD3 R8, P0, PT, R16, 0x580, RZ ;  /* 0x0000058010089810 */ /* 0x000fe20007f1e0ff */
[----:B------:R-:W-:Y:S01]  /*4df0*/  @!UP0 UIADD3 UR8, UPT, UPT, UR21, 0xa00, URZ ;  /* 0x00000a0015088890 */ /* 0x000fe2000fffe0ff */
[----:B------:R-:W-:Y:S02]  /*4e00*/  VOTEU.ALL UP0, P1 ;  /* 0x0000000000ff7886 */ /* 0x000fe40000800000 */
[----:B------:R-:W-:Y:S01]  /*4e10*/  IMAD.U32 R10, RZ, RZ, UR5 ;  /* 0x00000005ff0a7e24 */ /* 0x000fe2000f8e00ff */
[----:B------:R-:W-:Y:S01]  /*4e20*/  UMOV UR9, UR41 ;  /* 0x0000002900097c82 */ /* 0x000fe20008000000 */
[----:B------:R-:W-:Y:S01]  /*4e30*/  IMAD.U32 R11, RZ, RZ, UR4 ;  /* 0x00000004ff0b7e24 */ /* 0x000fe2000f8e00ff */
[----:B------:R-:W-:Y:S01]  /*4e40*/  UMOV UR11, UR43 ;  /* 0x0000002b000b7c82 */ /* 0x000fe20008000000 */
[----:B------:R-:W-:Y:S01]  /*4e50*/  UMOV UR12, UR36 ;  /* 0x00000024000c7c82 */ /* 0x000fe20008000000 */
[----:B------:R-:W-:Y:S01]  /*4e60*/  @!P1 R2UR UR4, R10 ;  /* 0x000000000a0492ca */ /* 0x000fe200000e0000 */
[----:B------:R-:W-:Y:S01]  /*4e70*/  UPRMT UR6, UR47, 0x654, UR41 ;  /* 0x000006542f067896 */ /* 0x000fe20008000029 */
[----:B------:R-:W-:Y:S01]  /*4e80*/  @!P1 R2UR UR5, R11 ;  /* 0x000000000b0592ca */ /* 0x000fe200000e0000 */
[----:B------:R-:W-:Y:S11]  /*4e90*/  @!P1 IMAD.X R6, RZ, RZ, R17, P0 ;  /* 0x000000ffff069224 */ /* 0x000ff600000e0611 */
[----:B------:R-:W-:Y:S01]  /*4ea0*/  @!UPT UIADD3 URZ, UPT, UPT, URZ, URZ, URZ ;  /* 0x000000fffffff290 */ /* 0x000fe2000fffe0ff */
[----:B------:R1:W-:Y:S01]  /*4eb0*/  @!UP0 UTMALDG.3D [UR40], [UR4], desc[UR16] ;  /* 0x00001028040085b4 */ /* 0x0003e20008011000 */
[----:B------:R-:W-:Y:S05]  /*4ec0*/  VOTEU.ALL UP0, P1 ;  /* 0x0000000000ff7886 */ /* 0x000fea0000800000 */
[----:B------:R1:W-:Y:S01]  /*4ed0*/  @!UP0 UTMALDG.3D [UR8], [UR4], desc[UR16] ;  /* 0x00001008040085b4 */ /* 0x0003e20008011000 */
[----:B------:R1:W-:Y:S01]  /*4ee0*/  @!P1 SYNCS.ARRIVE.TRANS64.RED.A0TR RZ, [UR21+0x40], R0 ;  /* 0x00004000ffff99a7 */ /* 0x0003e20008300415 */
[----:B------:R-:W-:Y:S01]  /*4ef0*/  SYNCS.ARRIVE.TRANS64.RED.A1T0 RZ, [UR6], RZ ;  /* 0x000000ffffff79a7 */ /* 0x000fe20008100406 */
[----:B------:R-:W2:Y:S02]  /*4f00*/  SYNCS.PHASECHK.TRANS64.TRYWAIT P2, [UR21+0x68], R9 ;  /* 0x00006809ff0075a7 */ /* 0x000ea40008041115 */
[----:B-12---:R-:W-:Y:S05]  /*4f10*/  @!P2 BRA `(.L_x_93) ;  /* 0x0000004400a8a947 */ /* 0x006fea0003800000 */
.L_x_184:
        /* <DEDUP_REMOVED lines=10> */
[----:B------:R-:W-:Y:S02]  /*4fc0*/  @!UP0 UIADD3 UR10, UPT, UPT, UR42, 0x50, URZ ;  /* 0x000000502a0a8890 */ /* 0x000fe4000fffe0ff */
[----:B------:R-:W-:Y:S01]  /*4fd0*/  @!UP0 UIADD3 UR8, UPT, UPT, UR21, 0x1a00, URZ ;  /* 0x00001a0015088890 */ /* 0x000fe2000fffe0ff */
[----:B------:R-:W-:Y:S01]  /*4fe0*/  IMAD.U32 R10, RZ, RZ, UR5 ;  /* 0x00000005ff0a7e24 */ /* 0x000fe2000f8e00ff */
[----:B------:R-:W-:Y:S01]  /*4ff0*/  VOTEU.ALL UP0, P1 ;  /* 0x0000000000ff7886 */ /* 0x000fe20000800000 */
[----:B------:R-:W-:Y:S01]  /*5000*/  IMAD.U32 R11, RZ, RZ, UR4 ;  /* 0x00000004ff0b7e24 */ /* 0x000fe2000f8e00ff */
[----:B------:R-:W-:Y:S01]  /*5010*/  UMOV UR9, UR33 ;  /* 0x0000002100097c82 */ /* 0x000fe20008000000 */
[----:B------:R-:W-:Y:S01]  /*5020*/  UMOV UR11, UR43 ;  /* 0x0000002b000b7c82 */ /* 0x000fe20008000000 */
[----:B------:R-:W-:Y:S01]  /*5030*/  @!P1 R2UR UR4, R10 ;  /* 0x000000000a0492ca */ /* 0x000fe200000e0000 */
[----:B------:R-:W-:Y:S01]  /*5040*/  UMOV UR12, UR36 ;  /* 0x00000024000c7c82 */ /* 0x000fe20008000000 */
[----:B------:R-:W-:Y:S01]  /*5050*/  @!P1 R2UR UR5, R11 ;  /* 0x000000000b0592ca */ /* 0x000fe200000e0000 */
[----:B------:R-:W-:Y:S01]  /*5060*/  UPRMT UR6, UR47, 0x654, UR33 ;  /* 0x000006542f067896 */ /* 0x000fe20008000021 */
[----:B------:R-:W-:Y:S11]  /*5070*/  @!P1 IMAD.X R6, RZ, RZ, R17, P0 ;  /* 0x000000ffff069224 */ /* 0x000ff600000e0611 */
[----:B------:R1:W-:Y:S01]  /*5080*/  @!UP0 UTMALDG.3D [UR32], [UR4], desc[UR16] ;  /* 0x00001020040085b4 */ /* 0x0003e20008011000 */
[----:B------:R-:W-:Y:S05]  /*5090*/  VOTEU.ALL UP0, P1 ;  /* 0x0000000000ff7886 */ /* 0x000fea0000800000 */
[----:B------:R1:W-:Y:S01]  /*50a0*/  @!UP0 UTMALDG.3D [UR8], [UR4], desc[UR16] ;  /* 0x00001008040085b4 */ /* 0x0003e20008011000 */
[----:B------:R1:W-:Y:S01]  /*50b0*/  @!P1 SYNCS.ARRIVE.TRANS64.RED.A0TR RZ, [UR21+0x48], R0 ;  /* 0x00004800ffff99a7 */ /* 0x0003e20008300415 */
[----:B------:R-:W-:Y:S01]  /*50c0*/  SYNCS.ARRIVE.TRANS64.RED.A1T0 RZ, [UR6], RZ ;  /* 0x000000ffffff79a7 */ /* 0x000fe20008100406 */
[----:B------:R-:W2:Y:S02]  /*50d0*/  SYNCS.PHASECHK.TRANS64.TRYWAIT P2, [UR21+0x70], R9 ;  /* 0x00007009ff0075a7 */ /* 0x000ea40008041115 */
[----:B-12---:R-:W-:Y:S05]  /*50e0*/  @!P2 BRA `(.L_x_94) ;  /* 0x00000044004ca947 */ /* 0x006fea0003800000 */
.L_x_186:
        /* <DEDUP_REMOVED lines=9> */
[----:B------:R-:W-:Y:S01]  /*5180*/  VIADD R14, R14, 0x1 ;  /* 0x000000010e0e7836 */ /* 0x000fe20000000000 */
        /* <DEDUP_REMOVED lines=10> */
[----:B------:R-:W-:Y:S01]  /*5230*/  UMOV UR12, UR36 ;  /* 0x00000024000c7c82 */ /* 0x000fe20008000000 */
[----:B------:R-:W-:Y:S11]  /*5240*/  UPRMT UR6, UR47, 0x654, UR25 ;  /* 0x000006542f067896 */ /* 0x000ff60008000019 */
[----:B------:R1:W-:Y:S01]  /*5250*/  @!UP0 UTMALDG.3D [UR24], [UR4], desc[UR16] ;  /* 0x00001018040085b4 */ /* 0x0003e20008011000 */
[----:B------:R-:W-:Y:S05]  /*5260*/  VOTEU.ALL UP0, P1 ;  /* 0x0000000000ff7886 */ /* 0x000fea0000800000 */
[----:B------:R1:W-:Y:S01]  /*5270*/  @!UP0 UTMALDG.3D [UR8], [UR4], desc[UR16] ;  /* 0x00001008040085b4 */ /* 0x0003e20008011000 */
[----:B------:R1:W-:Y:S01]  /*5280*/  @!P1 SYNCS.ARRIVE.TRANS64.RED.A0TR RZ, [UR21+0x50], R0 ;  /* 0x00005000ffff99a7 */ /* 0x0003e20008300415 */
[----:B------:R-:W-:Y:S01]  /*5290*/  SYNCS.ARRIVE.TRANS64.RED.A1T0 RZ, [UR6], RZ ;  /* 0x000000ffffff79a7 */ /* 0x000fe20008100406 */
[----:B------:R-:W2:Y:S02]  /*52a0*/  SYNCS.PHASECHK.TRANS64.TRYWAIT P0, [UR21+0x78], R9 ;  /* 0x00007809ff0075a7 */ /* 0x000ea40008001115 */
[----:B-12---:R-:W-:Y:S05]  /*52b0*/  @!P0 BRA `(.L_x_95) ;  /* 0x0000004000f08947 */ /* 0x006fea0003800000 */
.L_x_188:
[----:B------:R-:W-:Y:S01]  /*52c0*/  UIADD3 UR24, UPT, UPT, UR13, UR63, URZ ;  /* 0x0000003f0d187290 */ /* 0x000fe2000fffe0ff */
[----:B------:R-:W-:Y:S01]  /*52d0*/  @!P1 IADD3 R6, P0, PT, R16, 0x580, RZ ;  /* 0x0000058010069810 */ /* 0x000fe20007f1e0ff */
[----:B------:R-:W-:Y:S01]  /*52e0*/  UPLOP3.LUT UP2, UPT, UPT, UPT, UPT, 0x80, 0x8 ;  /* 0x000000000008789c */ /* 0x000fe20003f4f070 */
[----:B------:R-:W-:Y:S01]  /*52f0*/  R2UR UR26, R50 ;  /* 0x00000000321a72ca */ /* 0x000fe200000e0000 */
[----:B------:R-:W-:Y:S01]  /*5300*/  VOTEU.ALL UP0, P1 ;  /* 0x0000000000ff7886 */ /* 0x000fe20000800000 */
[----:B------:R-:W-:Y:S01]  /*5310*/  @!P1 R2UR UR5, R6 ;  /* 0x00000000060592ca */ /* 0x000fe200000e0000 */
[----:B-1----:R-:W-:Y:S01]  /*5320*/  @!P1 IMAD.X R0, RZ, RZ, R17, P0 ;  /* 0x000000ffff009224 */ /* 0x002fe200000e0611 */
[----:B------:R-:W-:Y:S01]  /*5330*/  UMOV UR6, 0x0 ;  /* 0x0000000000067882 */ /* 0x000fe20000000000 */
[----:B------:R-:W-:Y:S01]  /*5340*/  UMOV UR7, 0x10000000 ;  /* 0x1000000000077882 */ /* 0x000fe20000000000 */
[----:B------:R-:W-:Y:S01]  /*5350*/  @!UP0 UIADD3 UR18, UPT, UPT, UR42, 0x30, URZ ;  /* 0x000000302a128890 */ /* 0x000fe2000fffe0ff */
[----:B------:R-:W-:Y:S01]  /*5360*/  ISETP.NE.AND P0, PT, R14, 0x2, PT ;  /* 0x000000020e00780c */ /* 0x000fe20003f05270 */
[----:B------:R-:W-:Y:S01]  /*5370*/  @!UP0 UIADD3 UR16, UPT, UPT, UR21, 0x3200, URZ ;  /* 0x0000320015108890 */ /* 0x000fe2000fffe0ff */
[----:B------:R-:W-:Y:S01]  /*5380*/  @!P1 R2UR UR4, R0 ;  /* 0x00000000000492ca */ /* 0x000fe200000e0000 */
[----:B------:R-:W-:Y:S01]  /*5390*/  @!UP0 UIADD3 UR17, UPT, UPT, UR21, 0x58, URZ ;  /* 0x0000005815118890 */ /* 0x000fe2000fffe0ff */
[----:B------:R-:W-:Y:S01]  /*53a0*/  SEL R0, RZ, 0x1, P0 ;  /* 0x00000001ff007807 */ /* 0x000fe20000000000 */
[----:B------:R-:W-:Y:S01]  /*53b0*/  @!UP0 UIADD3 UR10, UPT, UPT, UR42, 0x70, URZ ;  /* 0x000000702a0a8890 */ /* 0x000fe2000fffe0ff */
[----:B------:R-:W-:Y:S01]  /*53c0*/  LOP3.LUT R15, R15, 0x1, RZ, 0x3c, !PT ;  /* 0x000000010f0f7812 */ /* 0x000fe200078e3cff */
[----:B------:R-:W-:Y:S01]  /*53d0*/  @!UP0 UIADD3 UR8, UPT, UPT, UR21, 0x3a00, URZ ;  /* 0x00003a0015088890 */ /* 0x000fe2000fffe0ff */
[----:B------:R-:W-:Y:S01]  /*53e0*/  IMAD.U32 R8, RZ, RZ, UR5 ;  /* 0x00000005ff087e24 */ /* 0x000fe2000f8e00ff */
[----:B------:R-:W-:Y:S01]  /*53f0*/  VOTEU.ALL UP0, P1 ;  /* 0x0000000000ff7886 */ /* 0x000fe20000800000 */
[----:B------:R-:W-:Y:S01]  /*5400*/  UMOV UR19, UR43 ;  /* 0x0000002b00137c82 */ /* 0x000fe20008000000 */
[----:B------:R-:W-:Y:S01]  /*5410*/  UMOV UR20, UR36 ;  /* 0x0000002400147c82 */ /* 0x000fe20008000000 */
[----:B------:R-:W-:Y:S01]  /*5420*/  UMOV UR11, UR43 ;  /* 0x0000002b000b7c82 */ /* 0x000fe20008000000 */
[----:B------:R-:W-:Y:S01]  /*5430*/  UMOV UR12, UR36 ;  /* 0x00000024000c7c82 */ /* 0x000fe20008000000 */
[----:B------:R-:W-:Y:S01]  /*5440*/  UMOV UR9, UR17 ;  /* 0x0000001100097c82 */ /* 0x000fe20008000000 */
[----:B------:R-:W-:Y:S01]  /*5450*/  IMAD.U32 R9, RZ, RZ, UR4 ;  /* 0x00000004ff097e24 */ /* 0x000fe2000f8e00ff */
[----:B------:R-:W-:Y:S01]  /*5460*/  @!P1 R2UR UR4, R8 ;  /* 0x00000000080492ca */ /* 0x000fe200000e0000 */
[----:B------:R-:W-:Y:S01]  /*5470*/  UMOV UR36, UR29 ;  /* 0x0000001d00247c82 */ /* 0x000fe20008000000 */
[----:B------:R-:W-:Y:S02]  /*5480*/  LOP3.LUT R13, R13, R0, RZ, 0x3c, !PT ;  /* 0x000000000d0d7212 */ /* 0x000fe400078e3cff */
[----:B------:R-:W-:Y:S02]  /*5490*/  @!P1 R2UR UR5, R9 ;  /* 0x00000000090592ca */ /* 0x000fe400000e0000 */
[----:B------:R-:W-:Y:S11]  /*54a0*/  SEL R14, R14, RZ, P0 ;  /* 0x000000ff0e0e7207 */ /* 0x000ff60000000000 */
[----:B------:R1:W-:Y:S01]  /*54b0*/  @!UP0 UTMALDG.3D [UR16], [UR4], desc[UR6] ;  /* 0x00000610040085b4 */ /* 0x0003e20008011000 */
[----:B------:R-:W-:Y:S05]  /*54c0*/  VOTEU.ALL UP0, P1 ;  /* 0x0000000000ff7886 */ /* 0x000fea0000800000 */
[----:B------:R2:W-:Y:S01]  /*54d0*/  @!UP0 UTMALDG.3D [UR8], [UR4], desc[UR6] ;  /* 0x00000608040085b4 */ /* 0x0005e20008011000 */
[----:B------:R2:W-:Y:S01]  /*54e0*/  @!P1 SYNCS.ARRIVE.TRANS64.RED.A0TR RZ, [UR21+0x58], R7 ;  /* 0x00005807ffff99a7 */ /* 0x0005e20008300415 */
[----:B------:R-:W-:Y:S01]  /*54f0*/  SYNCS.ARRIVE.TRANS64.RED.A1T0 RZ, [UR37], RZ ;  /* 0x000000ffffff79a7 */ /* 0x000fe20008100425 */
[----:B-1----:R-:W-:Y:S01]  /*5500*/  UIADD3 UR20, UPT, UPT, UR14, UR26, URZ ;  /* 0x0000001a0e147290 */ /* 0x002fe2000fffe0ff */
[----:B------:R-:W-:Y:S11]  /*5510*/  BRA.U UP1, `(.L_x_96) ;  /* 0xfffffff101047547 */ /* 0x000ff6000b83ffff */
[----:B------:R-:W-:-:S04]  /*5520*/  SHF.L.U32 R2, R15, 0x1f, RZ ;  /* 0x0000001f0f027819 */ /* 0x000fc800000006ff */
[----:B------:R-:W1:Y:S02]  /*5530*/  SYNCS.PHASECHK.TRANS64.TRYWAIT P0, [UR21+0x60], R2 ;  /* 0x00006002ff0075a7 */ /* 0x000e640008001115 */
[----:B-1----:R-:W-:Y:S05]  /*5540*/  @!P0 BRA `(.L_x_97) ;  /* 0x0000004000648947 */ /* 0x002fea0003800000 */
.L_x_190:
[----:B------:R-:W3:Y:S02]  /*5550*/  SYNCS.PHASECHK.TRANS64.TRYWAIT P0, [UR21+0x68], R2 ;  /* 0x00006802ff0075a7 */ /* 0x000ee40008001115 */
[----:B---3--:R-:W-:Y:S05]  /*5560*/  @!P0 BRA `(.L_x_98) ;  /* 0x0000004000748947 */ /* 0x008fea0003800000 */
.L_x_192:
[----:B------:R-:W3:Y:S02]  /*5570*/  SYNCS.PHASECHK.TRANS64.TRYWAIT P0, [UR21+0x70], R2 ;  /* 0x00007002ff0075a7 */ /* 0x000ee40008001115 */
[----:B---3--:R-:W-:Y:S05]  /*5580*/  @!P0 BRA `(.L_x_99) ;  /* 0x0000004000848947 */ /* 0x008fea0003800000 */
.L_x_194:
[----:B-1----:R-:W-:-:S07]  /*5590*/  MOV R0, UR21 ;  /* 0x0000001500007c02 */ /* 0x002fce0008000f00 */
.L_x_100:
[----:B-1----:R-:W-:-:S04]  /*55a0*/  SHF.L.U32 R2, R15, 0x1f, RZ ;  /* 0x0000001f0f027819 */ /* 0x002fc800000006ff */
[----:B------:R1:W3:Y:S03]  /*55b0*/  SYNCS.PHASECHK.TRANS64.TRYWAIT P0, [R0+URZ+0x78], R2 ;  /* 0x00007802000075a7 */ /* 0x0002e600080011ff */
[----:B---3--:R-:W-:Y:S05]  /*55c0*/  @!P0 NANOSLEEP.SYNCS 0x989680 ;  /* 0x009896800000895d */ /* 0x008fea0003900000 */
[----:B------:R-:W3:Y:S02]  /*55d0*/  @!P0 SYNCS.PHASECHK.TRANS64 P0, [R0+URZ+0x78], R2 ;  /* 0x00007802000085a7 */ /* 0x000ee400080010ff */
[----:B--23--:R-:W-:Y:S05]  /*55e0*/  @P0 EXIT ;  /* 0x000000000000094d */ /* 0x00cfea0003800000 */
[----:B------:R-:W-:Y:S05]  /*55f0*/  BRA `(.L_x_100) ;  /* 0xfffffffc00e87947 */ /* 0x000fea000383ffff */
.L_x_85:
[----:B------:R-:W-:-:S06]  /*5600*/  UISETP.GE.AND UP0, UPT, UR25, 0x4, UPT ;  /* 0x000000041900788c */ /* 0x000fcc000bf06270 */
[----:B------:R-:W-:-:S13]  /*5610*/  PLOP3.LUT P0, PT, PT, PT, UP0, 0x80, 0x8 ;  /* 0x000000000008781c */ /* 0x000fda0003f0f008 */
[----:B------:R-:W-:Y:S05]  /*5620*/  @!P0 EXIT ;  /* 0x000000000000894d */ /* 0x000fea0003800000 */
[----:B------:R-:W-:Y:S01]  /*5630*/  BAR.SYNC.DEFER_BLOCKING 0x6, 0xa0 ;  /* 0x0182800000007b1d */ /* 0x000fe20000010000 */
[C---:B------:R-:W-:Y:S01]  /*5640*/  IMAD.SHL.U32 R45, R60.reuse, 0x10, RZ ;  /* 0x000000103c2d7824 */ /* 0x040fe200078e00ff */
[C---:B------:R-:W-:Y:S01]  /*5650*/  SHF.L.U32 R3, R47.reuse, 0x15, RZ ;  /* 0x000000152f037819 */ /* 0x040fe200000006ff */
[C---:B------:R-:W-:Y:S02]  /*5660*/  IMAD.U32 R23, R60.reuse, 0x10000, RZ ;  /* 0x000100003c177824 */ /* 0x040fe400078e00ff */
[----:B------:R-:W-:Y:S02]  /*5670*/  HFMA2 R59, -RZ, RZ, 0, 5.9604644775390625e-08 ;  /* 0x00000001ff3b7431 */ /* 0x000fe400000001ff */
[----:B------:R-:W-:Y:S01]  /*5680*/  IMAD.SHL.U32 R2, R60, 0x2, RZ ;  /* 0x000000023c027824 */ /* 0x000fe200078e00ff */
[----:B------:R-:W-:Y:S01]  /*5690*/  UMOV UR43, 0x400 ;  /* 0x00000400002b7882 */ /* 0x000fe20000000000 */
[----:B------:R-:W1:Y:S01]  /*56a0*/  LDCU.64 UR4, c[0x0][0x890] ;  /* 0x00011200ff0477ac */ /* 0x000e620008000a00 */
[----:B------:R-:W2:Y:S01]  /*56b0*/  LDC.64 R42, c[0x0][0x8b0] ;  /* 0x00022c00ff2a7b82 */ /* 0x000ea20000000a00 */
[----:B------:R-:W-:Y:S01]  /*56c0*/  IMAD.SHL.U32 R6, R47, 0x200, RZ ;  /* 0x000002002f067824 */ /* 0x000fe200078e00ff */
[C---:B------:R-:W-:Y:S01]  /*56d0*/  LOP3.LUT R7, R45.reuse, 0x40, RZ, 0xc0, !PT ;  /* 0x000000402d077812 */ /* 0x040fe200078ec0ff */
[----:B------:R-:W-:Y:S01]  /*56e0*/  ULEA UR43, UR47, UR43, 0x18 ;  /* 0x0000002b2f2b7291 */ /* 0x000fe2000f8ec0ff */
[----:B------:R-:W-:Y:S01]  /*56f0*/  LOP3.LUT R44, R45, 0x5b0, RZ, 0xc0, !PT ;  /* 0x000005b02d2c7812 */ /* 0x000fe200078ec0ff */
[----:B------:R-:W-:Y:S01]  /*5700*/  IMAD.MOV.U32 R22, RZ, RZ, RZ ;  /* 0x000000ffff167224 */ /* 0x000fe200078e00ff */
[----:B------:R-:W-:Y:S01]  /*5710*/  LOP3.LUT R3, R3, 0x200000, RZ, 0xc0, !PT ;  /* 0x0020000003037812 */ /* 0x000fe200078ec0ff */
[----:B------:R-:W-:Y:S01]  /*5720*/  IMAD.MOV.U32 R58, RZ, RZ, RZ ;  /* 0x000000ffff3a7224 */ /* 0x000fe200078e00ff */
[----:B------:R-:W3:Y:S01]  /*5730*/  LDC.64 R40, c[0x0][0x8a8] ;  /* 0x00022a00ff287b82 */ /* 0x000ee20000000a00 */
[----:B------:R-:W-:Y:S01]  /*5740*/  LOP3.LUT R2, R7, 0x8, R2, 0xf8, !PT ;  /* 0x0000000807027812 */ /* 0x000fe200078ef802 */
[----:B------:R-:W-:Y:S01]  /*5750*/  IMAD.MOV.U32 R55, RZ, RZ, RZ ;  /* 0x000000ffff377224 */ /* 0x000fe200078e00ff */
[----:B------:R-:W-:Y:S01]  /*5760*/  LOP3.LUT R44, R44, 0x200, R6, 0xf8, !PT ;  /* 0x000002002c2c7812 */ /* 0x000fe200078ef806 */
[----:B------:R-:W4:Y:S01]  /*5770*/  LDCU UR60, c[0x0][0x370] ;  /* 0x00006e00ff3c77ac */ /* 0x000f220008000800 */
[----:B------:R-:W-:-:S02]  /*5780*/  LOP3.LUT R23, R3, 0x400000, R23, 0xf8, !PT ;  /* 0x0040000003177812 */ /* 0x000fc400078ef817 */
[----:B------:R-:W-:Y:S01]  /*5790*/  LOP3.LUT P0, RZ, R45, 0x40, RZ, 0xc0, !PT ;  /* 0x000000402dff7812 */ /* 0x000fe2000780c0ff */
[----:B------:R-:W4:Y:S01]  /*57a0*/  LDS R0, [UR43+0x140] ;  /* 0x0001402bff007984 */ /* 0x000f220008000800 */
[----:B-1----:R-:W-:Y:S01]  /*57b0*/  IMAD.U32 R49, RZ, RZ, UR4 ;  /* 0x00000004ff317e24 */ /* 0x002fe2000f8e00ff */
[----:B------:R-:W-:Y:S01]  /*57c0*/  UIADD3 UR4, UPT, UPT, UR43, 0x200, URZ ;  /* 0x000002002b047890 */ /* 0x000fe2000fffe0ff */
[----:B------:R-:W-:Y:S01]  /*57d0*/  LOP3.LUT R44, R44, R2, RZ, 0xfc, !PT ;  /* 0x000000022c2c7212 */ /* 0x000fe200078efcff */
[----:B------:R-:W-:Y:S01]  /*57e0*/  IMAD.U32 R48, RZ, RZ, UR5 ;  /* 0x00000005ff307e24 */ /* 0x000fe2000f8e00ff */
[----:B------:R-:W-:Y:S01]  /*57f0*/  P2R R2, PR, RZ, 0x1 ;  /* 0x00000001ff027803 */ /* 0x000fe20000000000 */
[----:B------:R-:W1:Y:S01]  /*5800*/  LDCU UR42, c[0x0][0xb0c] ;  /* 0x00016180ff2a77ac */ /* 0x000e620008000800 */
[----:B------:R-:W-:Y:S01]  /*5810*/  LOP3.LUT R60, R60, 0x60, RZ, 0xc0, !PT ;  /* 0x000000603c3c7812 */ /* 0x000fe200078ec0ff */
[----:B------:R-:W-:Y:S01]  /*5820*/  IMAD.U32 R52, RZ, RZ, UR4 ;  /* 0x00000004ff347e24 */ /* 0x000fe2000f8e00ff */
[----:B------:R-:W-:Y:S01]  /*5830*/  MOV R57, RZ ;  /* 0x000000ff00397202 */ /* 0x000fe20000000f00 */
[----:B------:R-:W1:Y:S01]  /*5840*/  LDCU UR39, c[0x0][0xb30] ;  /* 0x00016600ff2777ac */ /* 0x000e620008000800 */
[----:B------:R-:W1:Y:S01]  /*5850*/  LDCU.64 UR54, c[0x0][0x888] ;  /* 0x00011100ff3677ac */ /* 0x000e620008000a00 */
[----:B------:R-:W1:Y:S01]  /*5860*/  LDCU.64 UR40, c[0x0][0xb28] ;  /* 0x00016500ff2877ac */ /* 0x000e620008000a00 */
[----:B------:R-:W1:Y:S01]  /*5870*/  LDCU.128 UR56, c[0x0][0xb10] ;  /* 0x00016200ff3877ac */ /* 0x000e620008000c00 */
[----:B------:R-:W1:Y:S01]  /*5880*/  LDCU UR53, c[0x0][0x374] ;  /* 0x00006e80ff3577ac */ /* 0x000e620008000800 */
[----:B------:R-:W-:Y:S01]  /*5890*/  UMOV UR52, URZ ;  /* 0x000000ff00347c82 */ /* 0x000fe20008000000 */
[----:B------:R-:W-:Y:S01]  /*58a0*/  UMOV UR46, URZ ;  /* 0x000000ff002e7c82 */ /* 0x000fe20008000000 */
[----:B-1234-:R-:W-:-:S07]  /*58b0*/  IMAD.IADD R23, R0, 0x1, R23 ;  /* 0x0000000100177824 */ /* 0x01efce00078e0217 */
.L_x_144:
[----:B------:R-:W-:Y:S02]  /*58c0*/  LEA R3, R55, UR43, 0x3 ;  /* 0x0000002b37037c11 */ /* 0x000fe4000f8e18ff */
[----:B------:R-:W-:Y:S02]  /*58d0*/  SHF.L.U32 R0, R57, 0x1f, RZ ;  /* 0x0000001f39007819 */ /* 0x000fe400000006ff */
[----:B-1----:R-:W-:Y:S02]  /*58e0*/  LEA R4, R55, UR43, 0x4 ;  /* 0x0000002b37047c11 */ /* 0x002fe4000f8e20ff */
[----:B------:R-:W1:Y:S02]  /*58f0*/  SYNCS.PHASECHK.TRANS64.TRYWAIT P0, [R3+URZ+0x90], R0 ;  /* 0x00009000030075a7 */ /* 0x000e6400080011ff */
[----:B-1----:R-:W-:Y:S05]  /*5900*/  @!P0 BRA `(.L_x_101) ;  /* 0x0000003c00bc8947 */ /* 0x002fea0003800000 */
.L_x_195:
        /* <DEDUP_REMOVED lines=8> */
[----:B--2---:R-:W-:Y:S11]  /*5990*/  LOP3.LUT P0, RZ, R6, 0x1, RZ, 0xc0, !PT ;  /* 0x0000000106ff7812 */ /* 0x004ff6000780c0ff */
[----:B------:R-:W-:Y:S02]  /*59a0*/  @!UPT UIADD3 URZ, UPT, UPT, URZ, URZ, URZ ;  /* 0x000000fffffff290 */ /* 0x000fe4000fffe0ff */
[----:B---3--:R-:W-:Y:S01]  /*59b0*/  VOTEU.ANY UP1, P0 ;  /* 0x0000000000ff7886 */ /* 0x008fe20000020100 */
[----:B------:R-:W-:Y:S01]  /*59c0*/  PLOP3.LUT P0, PT, PT, PT, UP1, 0x80, 0x8 ;  /* 0x000000000008781c */ /* 0x000fe20003f0f018 */
[----:B------:R-:W-:Y:S11]  /*59d0*/  UP2UR UR62, UPR, URZ, 0x2 ;  /* 0x00000002ff3e7883 */ /* 0x000ff60008000000 */
[----:B------:R-:W-:Y:S01]  /*59e0*/  @!UPT UIADD3 URZ, UPT, UPT, URZ, URZ, URZ ;  /* 0x000000fffffff290 */ /* 0x000fe2000fffe0ff */
[----:B-1----:R-:W-:Y:S02]  /*59f0*/  @P0 SHF.R.U32.HI R0, RZ, 0x10, R5 ;  /* 0x00000010ff000819 */ /* 0x002fe40000011605 */
        /* <DEDUP_REMOVED lines=12> */
[----:B------:R-:W2:Y:S01]  /*5ac0*/  LDCU UR12, c[0x0][0xb20] ;  /* 0x00016400ff0c77ac */ /* 0x000ea20008000800 */
[----:B------:R-:W-:Y:S02]  /*5ad0*/  UIMAD.WIDE.U32 UR4, UR53, UR59, URZ ;  /* 0x0000003b350472a5 */ /* 0x000fe4000f8e00ff */
[----:B------:R-:W-:Y:S02]  /*5ae0*/  UIMAD.WIDE.U32 UR6, UR60, UR56, URZ ;  /* 0x000000383c0672a5 */ /* 0x000fe4000f8e00ff */
[----:B------:R-:W-:Y:S02]  /*5af0*/  UISETP.NE.AND UP0, UPT, UR58, 0x1, UPT ;  /* 0x000000013a00788c */ /* 0x000fe4000bf05270 */
[----:B------:R-:W-:Y:S02]  /*5b00*/  UIMAD.WIDE.U32 UR8, UR37, UR59, URZ ;  /* 0x0000003b250872a5 */ /* 0x000fe4000f8e00ff */
[----:B------:R-:W-:Y:S02]  /*5b10*/  UIMAD.WIDE.U32 UR10, UR38, UR56, URZ ;  /* 0x00000038260a72a5 */ /* 0x000fe4000f8e00ff */
[----:B------:R-:W-:Y:S02]  /*5b20*/  UISETP.NE.AND UP1, UPT, UR42, 0x1, UPT ;  /* 0x000000012a00788c */ /* 0x000fe4000bf25270 */
[----:B------:R-:W-:Y:S01]  /*5b30*/  UISETP.NE.AND UP2, UPT, UR45, 0x1, UPT ;  /* 0x000000012d00788c */ /* 0x000fe2000bf45270 */
[----:B------:R-:W-:Y:S02]  /*5b40*/  UMOV UR4, UR5 ;  /* 0x0000000500047c82 */ /* 0x000fe40008000000 */
[----:B--2---:R-:W-:Y:S03]  /*5b50*/  USHF.R.U32.HI UR5, URZ, UR12, UR4 ;  /* 0x0000000cff057299 */ /* 0x004fe60008011604 */
[----:B------:R-:W-:Y:S02]  /*5b60*/  UMOV UR4, UR7 ;  /* 0x0000000700047c82 */ /* 0x000fe40008000000 */
[----:B------:R-:W-:Y:S02]  /*5b70*/  USHF.R.U32.HI UR7, URZ, UR57, UR4 ;  /* 0x00000039ff077299 */ /* 0x000fe40008011604 */
[----:B------:R-:W-:Y:S02]  /*5b80*/  USEL UR4, UR53, UR5, !UP0 ;  /* 0x0000000535047287 */ /* 0x000fe4000c000000 */
[----:B------:R-:W-:Y:S01]  /*5b90*/  USEL UR7, UR60, UR7, !UP1 ;  /* 0x000000073c077287 */ /* 0x000fe2000c800000 */
[----:B------:R-:W-:Y:S01]  /*5ba0*/  UMOV UR5, UR9 ;  /* 0x0000000900057c82 */ /* 0x000fe20008000000 */
[----:B------:R-:W-:Y:S02]  /*5bb0*/  UIMAD.WIDE.U32 UR8, UR4, UR40, URZ ;  /* 0x00000028040872a5 */ /* 0x000fe4000f8e00ff */
[----:B------:R-:W-:Y:S03]  /*5bc0*/  USHF.R.U32.HI UR6, URZ, UR12, UR5 ;  /* 0x0000000cff067299 */ /* 0x000fe60008011605 */
[----:B------:R-:W-:Y:S01]  /*5bd0*/  UMOV UR5, UR11 ;  /* 0x0000000b00057c82 */ /* 0x000fe20008000000 */
[----:B------:R-:W-:Y:S02]  /*5be0*/  UIMAD.WIDE.U32 UR10, UR7, UR40, URZ ;  /* 0x00000028070a72a5 */ /* 0x000fe4000f8e00ff */
[----:B------:R-:W-:Y:S02]  /*5bf0*/  USHF.R.U32.HI UR12, URZ, UR57, UR5 ;  /* 0x00000039ff0c7299 */ /* 0x000fe40008011605 */
[----:B------:R-:W-:Y:S01]  /*5c00*/  USEL UR6, UR37, UR6, !UP0 ;  /* 0x0000000625067287 */ /* 0x000fe2000c000000 */
[----:B------:R-:W-:Y:S02]  /*5c10*/  UMOV UR5, UR9 ;  /* 0x0000000900057c82 */ /* 0x000fe40008000000 */
[----:B------:R-:W-:Y:S01]  /*5c20*/  UMOV UR10, UR11 ;  /* 0x0000000b000a7c82 */ /* 0x000fe20008000000 */
[----:B------:R-:W-:Y:S02]  /*5c30*/  @UP2 USHF.R.U32.HI UR4, URZ, UR41, UR5 ;  /* 0x00000029ff042299 */ /* 0x000fe40008011605 */
[----:B------:R-:W-:Y:S02]  /*5c40*/  @UP2 USHF.R.U32.HI UR7, URZ, UR41, UR10 ;  /* 0x00000029ff072299 */ /* 0x000fe4000801160a */
[----:B------:R-:W-:Y:S02]  /*5c50*/  UIMAD UR4, UR45, UR4, URZ ;  /* 0x000000042d0472a4 */ /* 0x000fe4000f8e02ff */
        /* <DEDUP_REMOVED lines=8> */
[----:B------:R-:W-:Y:S02]  /*5ce0*/  USEL UR11, UR6, UR4, !UP2 ;  /* 0x00000004060b7287 */ /* 0x000fe4000d000000 */
[----:B------:R-:W-:Y:S02]  /*5cf0*/  UIADD3 UR8, UPT, UPT, -UR5, URZ, URZ ;  /* 0x000000ff05087290 */ /* 0x000fe4000fffe1ff */
[----:B------:R-:W-:Y:S01]  /*5d00*/  UIADD3 UR10, UPT, UPT, -UR11, URZ, URZ ;  /* 0x000000ff0b0a7290 */ /* 0x000fe2000fffe1ff */
[----:B------:R-:W-:Y:S01]  /*5d10*/  @!UP0 UMOV UR4, UR9 ;  /* 0x0000000900048c82 */ /* 0x000fe20008000000 */
[----:B------:R-:W-:Y:S02]  /*5d20*/  UIADD3 UR9, UPT, UPT, -UR6, URZ, URZ ;  /* 0x000000ff06097290 */ /* 0x000fe4000fffe1ff */
[----:B------:R-:W-:Y:S02]  /*5d30*/  @!UP0 USHF.R.U32.HI UR4, URZ, UR41, UR4 ;  /* 0x00000029ff048299 */ /* 0x000fe40008011604 */
[----:B------:R-:W-:Y:S02]  /*5d40*/  UIMAD UR10, UR45, UR10, UR6 ;  /* 0x0000000a2d0a72a4 */ /* 0x000fe4000f8e0206 */
[----:B------:R-:W-:Y:S04]  /*5d50*/  @!UP0 USEL UR4, UR5, UR4, !UP2 ;  /* 0x0000000405048287 */ /* 0x000fe8000d000000 */
[----:B------:R-:W-:Y:S02]  /*5d60*/  @!UP0 UIMAD UR10, UR7, UR10, UR4 ;  /* 0x0000000a070a82a4 */ /* 0x000fe4000f8e0204 */
[----:B------:R-:W-:Y:S02]  /*5d70*/  @!UP0 UIADD3 UR11, UPT, UPT, UR11, -UR4, URZ ;  /* 0x800000040b0b8290 */ /* 0x000fe4000fffe0ff */
[----:B------:R-:W-:Y:S02]  /*5d80*/  UIMAD UR7, UR42, UR8, UR38 ;  /* 0x000000082a0772a4 */ /* 0x000fe4000f8e0226 */
[----:B------:R-:W-:Y:S02]  /*5d90*/  @!UP0 UIMAD UR6, UR11, UR45, UR5 ;  /* 0x0000002d0b0682a4 */ /* 0x000fe4000f8e0205 */
[----:B------:R-:W-:Y:S01]  /*5da0*/  UIMAD UR4, UR58, UR9, UR37 ;  /* 0x000000093a0472a4 */ /* 0x000fe2000f8e0225 */
[----:B------:R-:W-:Y:S02]  /*5db0*/  @!UP0 UMOV UR5, UR10 ;  /* 0x0000000a00058c82 */ /* 0x000fe40008000000 */
[----:B------:R-:W-:Y:S02]  /*5dc0*/  UIMAD UR38, UR5, UR42, UR7 ;  /* 0x0000002a052672a4 */ /* 0x000fe4000f8e0207 */
[----:B------:R-:W-:Y:S11]  /*5dd0*/  UIMAD UR37, UR6, UR58, UR4 ;  /* 0x0000003a062572a4 */ /* 0x000ff6000f8e0204 */
[----:B------:R-:W-:Y:S01]  /*5de0*/  @!UPT UIADD3 URZ, UPT, UPT, URZ, URZ, URZ ;  /* 0x000000fffffff290 */ /* 0x000fe2000fffe0ff */
.L_x_102:
[----:B------:R-:W-:Y:S01]  /*5df0*/  UISETP.NE.AND UP0, UPT, UR39, 0x1, UPT ;  /* 0x000000012700788c */ /* 0x000fe2000bf05270 */
[----:B------:R-:W-:Y:S01]  /*5e00*/  LOP3.LUT P0, RZ, R52, 0x90, RZ, 0xc0, !PT ;  /* 0x0000009034ff7812 */ /* 0x000fe2000780c0ff */
[----:B------:R-:W-:Y:S01]  /*5e10*/  USHF.L.U32 UR50, UR20, 0x6, URZ ;  /* 0x0000000614327899 */ /* 0x000fe200080006ff */
[----:B------:R-:W-:Y:S01]  /*5e20*/  BSSY.RECONVERGENT B6, `(.L_x_103) ;  /* 0x0000034000067945 */ /* 0x000fe20003800200 */
[----:B------:R-:W-:Y:S01]  /*5e30*/  USHF.L.U32 UR49, UR24, 0x7, URZ ;  /* 0x0000000718317899 */ /* 0x000fe200080006ff */
[----:B------:R-:W-:Y:S06]  /*5e40*/  IADD3 R55, PT, PT, R55, 0x1, RZ ;  /* 0x0000000137377810 */ /* 0x000fec0007ffe0ff */
[----:B------:R-:W2:Y:S01]  /*5e50*/  @!UP0 LDCU.128 UR12, c[0x0][0xb10] ;  /* 0x00016200ff0c87ac */ /* 0x000ea20008000c00 */
[----:B------:R-:W3:Y:S01]  /*5e60*/  @!UP0 LDCU UR5, c[0x0][0xb0c] ;  /* 0x00016180ff0587ac */ /* 0x000ee20008000800 */
[----:B------:R-:W4:Y:S01]  /*5e70*/  @!UP0 LDCU UR10, c[0x0][0xb20] ;  /* 0x00016400ff0a87ac */ /* 0x000f220008000800 */
[----:B--2---:R-:W-:Y:S02]  /*5e80*/  UIMAD.WIDE.U32 UR8, UR38, UR12, URZ ;  /* 0x0000000c260872a5 */ /* 0x004fe4000f8e00ff */
[----:B------:R-:W-:Y:S02]  /*5e90*/  UIMAD.WIDE.U32 UR6, UR37, UR15, URZ ;  /* 0x0000000f250672a5 */ /* 0x000fe4000f8e00ff */
[----:B------:R-:W-:Y:S03]  /*5ea0*/  @!UP0 UISETP.NE.AND UP1, UPT, UR14, 0x1, UPT ;  /* 0x000000010e00888c */ /* 0x000fe6000bf25270 */
[----:B------:R-:W-:Y:S01]  /*5eb0*/  @!UP0 UMOV UR4, UR9 ;  /* 0x0000000900048c82 */ /* 0x000fe20008000000 */
[----:B---3--:R-:W-:Y:S02]  /*5ec0*/  @!UP0 UISETP.NE.AND UP2, UPT, UR5, 0x1, UPT ;  /* 0x000000010500888c */ /* 0x008fe4000bf45270 */
[----:B------:R-:W-:Y:S01]  /*5ed0*/  @!UP0 USHF.R.U32.HI UR4, URZ, UR13, UR4 ;  /* 0x0000000dff048299 */ /* 0x000fe20008011604 */
[----:B------:R-:W-:Y:S02]  /*5ee0*/  @!UP0 UMOV UR6, UR7 ;  /* 0x0000000700068c82 */ /* 0x000fe40008000000 */
[----:B----4-:R-:W-:Y:S02]  /*5ef0*/  @!UP0 USHF.R.U32.HI UR6, URZ, UR10, UR6 ;  /* 0x0000000aff068299 */ /* 0x010fe40008011606 */
[----:B------:R-:W-:Y:S02]  /*5f00*/  @!UP0 USEL UR7, UR38, UR4, !UP2 ;  /* 0x0000000426078287 */ /* 0x000fe4000d000000 */
[----:B------:R-:W-:Y:S04]  /*5f10*/  @!UP0 USEL UR6, UR37, UR6, !UP1 ;  /* 0x0000000625068287 */ /* 0x000fe8000c800000 */
[----:B------:R-:W-:Y:S02]  /*5f20*/  @!UP0 UIADD3 UR4, UPT, UPT, -UR7, UR6, URZ ;  /* 0x0000000607048290 */ /* 0x000fe4000fffe1ff */
[----:B------:R-:W-:Y:S02]  /*5f30*/  @!UP0 UIADD3 UR6, UPT, UPT, UR7, -UR6, URZ ;  /* 0x8000000607068290 */ /* 0x000fe4000fffe0ff */
[----:B------:R-:W-:Y:S02]  /*5f40*/  @!UP0 UIMAD UR38, UR4, UR5, UR38 ;  /* 0x00000005042682a4 */ /* 0x000fe4000f8e0226 */
[----:B------:R-:W-:Y:S01]  /*5f50*/  @!UP0 UIMAD UR37, UR6, UR14, UR37 ;  /* 0x0000000e062582a4 */ /* 0x000fe2000f8e0225 */
[----:B------:R-:W-:Y:S11]  /*5f60*/  @!P0 BRA `(.L_x_104) ;  /* 0x00000000007c8947 */ /* 0x000ff60003800000 */
[----:B------:R-:W2:Y:S01]  /*5f70*/  LDCU.64 UR8, c[0x4][0x80] ;  /* 0x01001000ff0877ac */ /* 0x000ea20008000a00 */
[----:B------:R-:W-:Y:S01]  /*5f80*/  MOV R2, 0x0 ;  /* 0x0000000000027802 */ /* 0x000fe20000000f00 */
[----:B------:R-:W-:Y:S02]  /*5f90*/  HFMA2 R12, -RZ, RZ, 0, 5.9604644775390625e-08 ;  /* 0x00000001ff0c7431 */ /* 0x000fe400000001ff */
[----:B------:R-:W-:Y:S01]  /*5fa0*/  IMAD.MOV.U32 R8, RZ, RZ, 0x70 ;  /* 0x00000070ff087424 */ /* 0x000fe200078e00ff */
[----:B------:R3:W4:Y:S01]  /*5fb0*/  LDC.64 R14, c[0x4][R2] ;  /* 0x01000000020e7b82 */ /* 0x0007220000000a00 */
[----:B------:R-:W1:Y:S01]  /*5fc0*/  LDCU.64 UR6, c[0x4][0x88] ;  /* 0x01001100ff0677ac */ /* 0x000e620008000a00 */
[----:B------:R-:W-:Y:S01]  /*5fd0*/  IMAD.MOV.U32 R13, RZ, RZ, RZ ;  /* 0x000000ffff0d7224 */ /* 0x000fe200078e00ff */
[----:B------:R-:W1:Y:S01]  /*5fe0*/  LDCU.64 UR4, c[0x4][0x8] ;  /* 0x01000100ff0477ac */ /* 0x000e620008000a00 */
[----:B--2---:R-:W-:Y:S01]  /*5ff0*/  MOV R5, UR9 ;  /* 0x0000000900057c02 */ /* 0x004fe20008000f00 */
[----:B------:R-:W-:Y:S01]  /*6000*/  IMAD.U32 R4, RZ, RZ, UR8 ;  /* 0x00000008ff047e24 */ /* 0x000fe2000f8e00ff */
[----:B-1----:R-:W-:Y:S01]  /*6010*/  MOV R7, UR7 ;  /* 0x0000000700077c02 */ /* 0x002fe20008000f00 */
[----:B------:R-:W-:Y:S01]  /*6020*/  IMAD.U32 R6, RZ, RZ, UR6 ;  /* 0x00000006ff067e24 */ /* 0x000fe2000f8e00ff */
[----:B------:R-:W-:Y:S01]  /*6030*/  MOV R11, UR5 ;  /* 0x00000005000b7c02 */ /* 0x000fe20008000f00 */
[----:B------:R-:W-:Y:S02]  /*6040*/  IMAD.U32 R10, RZ, RZ, UR4 ;  /* 0x00000004ff0a7e24 */ /* 0x000fe4000f8e00ff */
[----:B------:R-:W-:Y:S07]  /*6050*/  LEPC R20, `(.L_x_105) ;  /* 0x000000001014794e */ /* 0x000fee0000000000 */
[----:B---345:R-:W-:Y:S05]  /*6060*/  CALL.ABS.NOINC R14 ;  /* 0x000000000e007343 */ /* 0x038fea0003c00000 */
.L_x_105:
[----:B------:R-:W1:Y:S01]  /*6070*/  LDCU.64 UR8, c[0x4][0x80] ;  /* 0x01001000ff0877ac */ /* 0x000e620008000a00 */
[----:B------:R-:W2:Y:S01]  /*6080*/  LDC.64 R2, c[0x4][R2] ;  /* 0x0100000002027b82 */ /* 0x000ea20000000a00 */
[----:B------:R-:W-:Y:S02]  /*6090*/  HFMA2 R12, -RZ, RZ, 0, 5.9604644775390625e-08 ;  /* 0x00000001ff0c7431 */ /* 0x000fe400000001ff */
[----:B------:R-:W-:Y:S02]  /*60a0*/  IMAD.MOV.U32 R8, RZ, RZ, 0x70 ;  /* 0x00000070ff087424 */ /* 0x000fe400078e00ff */
[----:B------:R-:W-:Y:S01]  /*60b0*/  IMAD.MOV.U32 R13, RZ, RZ, RZ ;  /* 0x000000ffff0d7224 */ /* 0x000fe200078e00ff */
[----:B------:R-:W3:Y:S01]  /*60c0*/  LDCU.64 UR6, c[0x4][0x88] ;  /* 0x01001100ff0677ac */ /* 0x000ee20008000a00 */
[----:B------:R-:W4:Y:S01]  /*60d0*/  LDCU.64 UR4, c[0x4][0x8] ;  /* 0x01000100ff0477ac */ /* 0x000f220008000a00 */
[----:B-1----:R-:W-:Y:S02]  /*60e0*/  MOV R4, UR8 ;  /* 0x0000000800047c02 */ /* 0x002fe40008000f00 */
[----:B------:R-:W-:Y:S02]  /*60f0*/  MOV R5, UR9 ;  /* 0x0000000900057c02 */ /* 0x000fe40008000f00 */
[----:B---3--:R-:W-:Y:S01]  /*6100*/  MOV R7, UR7 ;  /* 0x0000000700077c02 */ /* 0x008fe20008000f00 */
[----:B------:R-:W-:Y:S01]  /*6110*/  IMAD.U32 R6, RZ, RZ, UR6 ;  /* 0x00000006ff067e24 */ /* 0x000fe2000f8e00ff */
[----:B----4-:R-:W-:Y:S01]  /*6120*/  MOV R11, UR5 ;  /* 0x00000005000b7c02 */ /* 0x010fe20008000f00 */
[----:B------:R-:W-:Y:S02]  /*6130*/  IMAD.U32 R10, RZ, RZ, UR4 ;  /* 0x00000004ff0a7e24 */ /* 0x000fe4000f8e00ff */
[----:B------:R-:W-:Y:S07]  /*6140*/  LEPC R20, `(.L_x_104) ;  /* 0x000000001014794e */ /* 0x000fee0000000000 */
[----:B--2---:R-:W-:Y:S05]  /*6150*/  CALL.ABS.NOINC R2 ;  /* 0x0000000002007343 */ /* 0x004fea0003c00000 */
.L_x_104:
[----:B------:R-:W-:Y:S05]  /*6160*/  BSYNC.RECONVERGENT B6 ;  /* 0x0000000000067941 */ /* 0x000fea0003800200 */
.L_x_103:
[----:B------:R-:W-:Y:S02]  /*6170*/  R2UR UR6, R51 ;  /* 0x00000000330672ca */ /* 0x000fe400000e0000 */
[----:B------:R-:W-:Y:S02]  /*6180*/  R2UR UR5, R49 ;  /* 0x00000000310572ca */ /* 0x000fe400000e0000 */
[----:B------:R-:W-:Y:S02]  /*6190*/  R2UR UR4, R48 ;  /* 0x00000000300472ca */ /* 0x000fe400000e0000 */
[----:B------:R-:W-:Y:S02]  /*61a0*/  ISETP.NE.U32.AND P4, PT, R42, RZ, PT ;  /* 0x000000ff2a00720c */ /* 0x000fe40003f85070 */
[----:B------:R-:W-:Y:S02]  /*61b0*/  ISETP.NE.U32.AND P2, PT, RZ, UR54, PT ;  /* 0x00000036ff007c0c */ /* 0x000fe4000bf45070 */
[----:B------:R-:W-:Y:S02]  /*61c0*/  ISETP.NE.AND.EX P4, PT, R43, RZ, PT, P4 ;  /* 0x000000ff2b00720c */ /* 0x000fe40003f85340 */
[----:B------:R-:W-:Y:S01]  /*61d0*/  ISETP.NE.AND.EX P2, PT, RZ, UR55, PT, P2 ;  /* 0x00000037ff007c0c */ /* 0x000fe2000bf45320 */
[----:B------:R-:W-:Y:S02]  /*61e0*/  UISETP.NE.AND UP2, UPT, UR6, URZ, UPT ;  /* 0x000000ff0600728c */ /* 0x000fe4000bf45270 */
[----:B------:R-:W-:Y:S04]  /*61f0*/  UISETP.NE.U32.AND UP0, UPT, UR5, URZ, UPT ;  /* 0x000000ff0500728c */ /* 0x000fe8000bf05070 */
[----:B------:R-:W-:Y:S01]  /*6200*/  UISETP.NE.AND.EX UP1, UPT, UR4, URZ, UPT, UP0 ;  /* 0x000000ff0400728c */ /* 0x000fe2000bf25300 */
[----:B------:R-:W-:Y:S01]  /*6210*/  PLOP3.LUT P1, PT, PT, PT, UP2, 0x80, 0x8 ;  /* 0x000000000008781c */ /* 0x000fe20003f2f028 */
[----:B------:R-:W-:Y:S03]  /*6220*/  UPLOP3.LUT UP0, UPT, UPT, UPT, UPT, 0x40, 0x4 ;  /* 0x000000000004789c */ /* 0x000fe60003f0e870 */
[----:B------:R-:W-:Y:S06]  /*6230*/  @UP2 UPLOP3.LUT UP0, UPT, UPT, UPT, UP1, 0x80, 0x8 ;  /* 0x000000000008289c */ /* 0x000fec0003f0f010 */
[----:B------:R-:W-:Y:S01]  /*6240*/  PLOP3.LUT P0, PT, PT, PT, UP0, 0x80, 0x8 ;  /* 0x000000000008781c */ /* 0x000fe20003f0f008 */
[----:B------:R-:W-:Y:S01]  /*6250*/  @!UPT UIADD3 URZ, UPT, UPT, URZ, URZ, URZ ;  /* 0x000000fffffff290 */ /* 0x000fe2000fffe0ff */
[----:B------:R-:W-:Y:S11]  /*6260*/  BRA.U !UP1, `(.L_x_106) ;  /* 0x0000000109407547 */ /* 0x000ff6000b800000 */
[----:B------:R-:W-:Y:S01]  /*6270*/  UISETP.NE.U32.AND UP0, UPT, UR54, URZ, UPT ;  /* 0x000000ff3600728c */ /* 0x000fe2000bf05070 */
[----:B------:R-:W-:Y:S01]  /*6280*/  R2UR UR6, R49 ;  /* 0x00000000310672ca */ /* 0x000fe200000e0000 */
[----:B------:R-:W2:Y:S01]  /*6290*/  LDCU.64 UR8, c[0x0][0x358] ;  /* 0x00006b00ff0877ac */ /* 0x000ea20008000a00 */
[----:B------:R-:W-:Y:S02]  /*62a0*/  HFMA2 R46, -RZ, RZ, 0, 5.9604644775390625e-08 ;  /* 0x00000001ff2e7431 */ /* 0x000fe400000001ff */
[----:B-1----:R-:W-:Y:S01]  /*62b0*/  IMAD.MOV.U32 R0, RZ, RZ, 0x1 ;  /* 0x00000001ff007424 */ /* 0x002fe200078e00ff */
[----:B------:R-:W-:Y:S06]  /*62c0*/  UISETP.NE.AND.EX UP0, UPT, UR55, URZ, UPT, UP0 ;  /* 0x000000ff3700728c */ /* 0x000fec000bf05300 */
[----:B------:R-:W-:Y:S05]  /*62d0*/  PLOP3.LUT P3, PT, PT, PT, UP0, 0x80, 0x8 ;  /* 0x000000000008781c */ /* 0x000fea0003f6f008 */
[----:B------:R-:W1:Y:S01]  /*62e0*/  @UP0 LDCU.64 UR4, c[0x0][0x888] ;  /* 0x00011100ff0407ac */ /* 0x000e620008000a00 */
[----:B------:R-:W-:Y:S07]  /*62f0*/  @UP0 UIMAD UR6, UR36, UR6, URZ ;  /* 0x00000006240602a4 */ /* 0x000fee000f8e02ff */
[----:B------:R-:W-:Y:S01]  /*6300*/  @!P3 PRMT R46, R0, 0x7610, R46 ;  /* 0x00007610002eb816 */ /* 0x000fe2000000002e */
[----:B-1----:R-:W-:Y:S06]  /*6310*/  @UP0 UIMAD.WIDE UR4, UR6, 0x4, UR4 ;  /* 0x00000004060408a5 */ /* 0x002fec000f8e0204 */
[----:B------:R-:W-:Y:S02]  /*6320*/  IMAD.U32 R2, RZ, RZ, UR4 ;  /* 0x00000004ff027e24 */ /* 0x000fe4000f8e00ff */
[----:B------:R-:W-:Y:S03]  /*6330*/  IMAD.U32 R3, RZ, RZ, UR5 ;  /* 0x00000005ff037e24 */ /* 0x000fe6000f8e00ff */
[----:B------:R-:W1:Y:S02]  /*6340*/  @!UP0 LDCU UR4, c[0x0][0x880] ;  /* 0x00011000ff0487ac */ /* 0x000e640008000800 */
[----:B--2--5:R2:W5:Y:S02]  /*6350*/  @P3 LDG.E R27, desc[UR8][R2.64] ;  /* 0x00000008021b3981 */ /* 0x024564000c1e1900 */
[----:B-12---:R-:W-:Y:S02]  /*6360*/  @!P3 MOV R27, UR4 ;  /* 0x00000004001bbc02 */ /* 0x006fe40008000f00 */
.L_x_106:
[----:B------:R-:W-:Y:S05]  /*6370*/  @!P4 BRA `(.L_x_107) ;  /* 0x000000000024c947 */ /* 0x000fea0003800000 */
[----:B------:R-:W-:Y:S01]  /*6380*/  ISETP.NE.U32.AND P3, PT, R40, RZ, PT ;  /* 0x000000ff2800720c */ /* 0x000fe20003f65070 */
[----:B------:R-:W2:Y:S03]  /*6390*/  LDCU.64 UR4, c[0x0][0x358] ;  /* 0x00006b00ff0477ac */ /* 0x000ea60008000a00 */
[----:B------:R-:W-:Y:S11]  /*63a0*/  ISETP.NE.AND.EX P3, PT, R41, RZ, PT, P3 ;  /* 0x000000ff2900720c */ /* 0x000ff60003f65330 */
[----:B------:R-:W-:Y:S02]  /*63b0*/  @!UPT UIADD3 URZ, UPT, UPT, URZ, URZ, URZ ;  /* 0x000000fffffff290 */ /* 0x000fe4000fffe0ff */
[----:B------:R-:W3:Y:S01]  /*63c0*/  @P3 LDC.64 R2, c[0x0][0x8a8] ;  /* 0x00022a00ff023b82 */ /* 0x000ee20000000a00 */
[----:B-1----:R-:W-:Y:S04]  /*63d0*/  @P3 IMAD R0, R42, UR36, RZ ;  /* 0x000000242a003c24 */ /* 0x002fe8000f8e02ff */
[----:B---3--:R-:W-:Y:S05]  /*63e0*/  @P3 IMAD.WIDE R2, R0, 0x4, R2 ;  /* 0x0000000400023825 */ /* 0x008fea00078e0202 */
[----:B--2--5:R2:W5:Y:S02]  /*63f0*/  @P3 LDG.E R24, desc[UR4][R2.64] ;  /* 0x0000000402183981 */ /* 0x024564000c1e1900 */
[----:B--2---:R-:W3:Y:S02]  /*6400*/  @!P3 LDC R24, c[0x0][0x8a0] ;  /* 0x00022800ff18bb82 */ /* 0x004ee40000000800 */
.L_x_107:
[----:B-----5:R-:W-:Y:S01]  /*6410*/  FSETP.NEU.AND P3, PT, R27, RZ, PT ;  /* 0x000000ff1b00720b */ /* 0x020fe20003f6d000 */
[----:B------:R-:W-:Y:S01]  /*6420*/  IMAD.SHL.U32 R56, R44, 0x2, RZ ;  /* 0x000000022c387824 */ /* 0x000fe200078e00ff */
[----:B------:R-:W-:Y:S01]  /*6430*/  SEL R3, RZ, 0xffffffff, P2 ;  /* 0xffffffffff037807 */ /* 0x000fe20001000000 */
[----:B------:R-:W-:Y:S01]  /*6440*/  BSSY B1, `(.L_x_108) ;  /* 0x0000034000017945 */ /* 0x000fe20003800000 */
[----:B------:R-:W-:Y:S01]  /*6450*/  @P1 LOP3.LUT P2, RZ, R46, 0xff, RZ, 0xc0, !PT ;  /* 0x000000ff2eff1812 */ /* 0x000fe2000784c0ff */
[----:B------:R-:W-:Y:S01]  /*6460*/  IMAD.MOV.U32 R63, RZ, RZ, 0x1 ;  /* 0x00000001ff3f7424 */ /* 0x000fe200078e00ff */
[----:B-1----:R-:W-:Y:S01]  /*6470*/  @P1 SEL R0, RZ, 0xffffffff, P3 ;  /* 0xffffffffff001807 */ /* 0x002fe20001800000 */
[C---:B------:R-:W-:Y:S01]  /*6480*/  IMAD R25, R22.reuse, 0x40, R23 ;  /* 0x0000004016197824 */ /* 0x040fe200078e0217 */
[----:B------:R-:W-:Y:S01]  /*6490*/  LOP3.LUT R59, R59, 0x1, RZ, 0x3c, !PT ;  /* 0x000000013b3b7812 */ /* 0x000fe200078e3cff */
[----:B------:R-:W-:Y:S01]  /*64a0*/  IMAD.MOV.U32 R26, RZ, RZ, RZ ;  /* 0x000000ffff1a7224 */ /* 0x000fe200078e00ff */
[C---:B------:R-:W-:Y:S02]  /*64b0*/  @P0 SEL R0, R3.reuse, R0, !P2 ;  /* 0x0000000003000207 */ /* 0x040fe40005000000 */
[----:B------:R-:W-:Y:S02]  /*64c0*/  CS2R R38, SRZ ;  /* 0x0000000000267805 */ /* 0x000fe4000001ff00 */
[----:B------:R-:W-:Y:S02]  /*64d0*/  LEA R53, R22, UR43, 0x3 ;  /* 0x0000002b16357c11 */ /* 0x000fe4000f8e18ff */
[----:B------:R-:W-:Y:S02]  /*64e0*/  CS2R R36, SRZ ;  /* 0x0000000000247805 */ /* 0x000fe4000001ff00 */
[----:B------:R-:W-:Y:S02]  /*64f0*/  @P1 LOP3.LUT R0, R0, 0x1, RZ, 0xc0, !PT ;  /* 0x0000000100001812 */ /* 0x000fe400078ec0ff */
[----:B------:R-:W-:Y:S02]  /*6500*/  CS2R R30, SRZ ;  /* 0x00000000001e7805 */ /* 0x000fe4000001ff00 */
[----:B------:R-:W-:Y:S02]  /*6510*/  PLOP3.LUT P2, PT, PT, PT, UP1, 0x80, 0x8 ;  /* 0x000000000008781c */ /* 0x000fe40003f4f018 */
[----:B------:R-:W-:Y:S02]  /*6520*/  CS2R R28, SRZ ;  /* 0x00000000001c7805 */ /* 0x000fe4000001ff00 */
[----:B------:R-:W-:Y:S01]  /*6530*/  ISETP.NE.U32.OR P6, PT, R0, 0x1, !P1 ;  /* 0x000000010000780c */ /* 0x000fe20004fc5470 */
[----:B------:R-:W-:Y:S01]  /*6540*/  VIADD R62, R56, UR43 ;  /* 0x0000002b383e7c36 */ /* 0x000fe20008000000 */
[----:B------:R-:W-:Y:S02]  /*6550*/  LOP3.LUT P4, R54, R46, 0xff, RZ, 0xc0, !PT ;  /* 0x000000ff2e367812 */ /* 0x000fe4000788c0ff */
[----:B------:R-:W-:Y:S02]  /*6560*/  SEL R2, RZ, 0xffffffff, P3 ;  /* 0xffffffffff027807 */ /* 0x000fe40001800000 */
[----:B------:R-:W-:Y:S03]  /*6570*/  P2R R61, PR, RZ, 0x40 ;  /* 0x00000040ff3d7803 */ /* 0x000fe60000000000 */
[----:B------:R-:W-:Y:S04]  /*6580*/  @P2 SEL R2, R3, R2, !P4 ;  /* 0x0000000203022207 */ /* 0x000fe80006000000 */
[----:B------:R-:W-:Y:S02]  /*6590*/  @P6 SHF.L.U32 R0, R59, 0x1f, RZ ;  /* 0x0000001f3b006819 */ /* 0x000fe400000006ff */
[----:B------:R-:W-:Y:S02]  /*65a0*/  LOP3.LUT R2, R2, 0x1, RZ, 0xc0, !PT ;  /* 0x0000000102027812 */ /* 0x000fe400078ec0ff */
[----:B------:R1:W2:Y:S02]  /*65b0*/  @P6 SYNCS.PHASECHK.TRANS64.TRYWAIT P1, [UR43+0x40], R0 ;  /* 0x00004000ff0065a7 */ /* 0x0002a4000802112b */
[----:B------:R-:W-:Y:S04]  /*65c0*/  ISETP.NE.U32.AND P5, PT, R2, 0x1, PT ;  /* 0x000000010200780c */ /* 0x000fe80003fa5070 */
[----:B------:R-:W-:Y:S02]  /*65d0*/  P2R R64, PR, RZ, 0x20 ;  /* 0x00000020ff407803 */ /* 0x000fe40000000000 */
[----:B-1----:R-:W-:Y:S04]  /*65e0*/  SHF.L.U32 R0, R58, 0x1f, RZ ;  /* 0x0000001f3a007819 */ /* 0x002fe800000006ff */
[----:B------:R1:W4:Y:S01]  /*65f0*/  SYNCS.PHASECHK.TRANS64.TRYWAIT P0, [R53+URZ+0xb0], R0 ;  /* 0x0000b000350075a7 */ /* 0x00032200080011ff */
[----:B--2---:R-:W-:Y:S01]  /*6600*/  @P6 SEL R63, RZ, 0x1, !P1 ;  /* 0x00000001ff3f6807 */ /* 0x004fe20004800000 */
[----:B-1----:R-:W-:Y:S06]  /*6610*/  @!P6 BRA `(.L_x_109) ;  /* 0x000000000058e947 */ /* 0x002fec0003800000 */
[C---:B------:R-:W-:Y:S01]  /*6620*/  VIADD R2, R62.reuse, 0x200 ;  /* 0x000002003e027836 */ /* 0x040fe20000000000 */
[----:B------:R-:W-:Y:S01]  /*6630*/  LOP3.LUT P6, RZ, R45, 0x40, RZ, 0xc0, !PT ;  /* 0x000000402dff7812 */ /* 0x000fe200078cc0ff */
[----:B------:R-:W-:Y:S01]  /*6640*/  BSSY B0, `(.L_x_110) ;  /* 0x000000e000007945 */ /* 0x000fe20003800000 */
[----:B------:R-:W-:Y:S01]  /*6650*/  ISETP.NE.AND P2, PT, R63, RZ, PT ;  /* 0x000000ff3f00720c */ /* 0x000fe20003f45270 */
[----:B------:R-:W-:Y:S01]  /*6660*/  @P5 VIADD R4, R62, 0x210 ;  /* 0x000002103e045836 */ /* 0x000fe20000000000 */
[----:B------:R-:W-:Y:S01]  /*6670*/  PLOP3.LUT P1, PT, PT, PT, PT, 0x8, 0x80 ;  /* 0x000000000080781c */ /* 0x000fe20003f2e170 */
[----:B------:R-:W-:Y:S01]  /*6680*/  IMAD.MOV.U32 R39, RZ, RZ, RZ ;  /* 0x000000ffff277224 */ /* 0x000fe200078e00ff */
[----:B------:R-:W-:Y:S02]  /*6690*/  @P5 PLOP3.LUT P1, PT, P6, PT, PT, 0x80, 0x8 ;  /* 0x000000000008581c */ /* 0x000fe4000372f070 */
[----:B------:R-:W-:Y:S02]  /*66a0*/  CS2R R36, SRZ ;  /* 0x0000000000247805 */ /* 0x000fe4000001ff00 */
[----:B------:R-:W-:Y:S02]  /*66b0*/  CS2R R30, SRZ ;  /* 0x00000000001e7805 */ /* 0x000fe4000001ff00 */
[----:B------:R-:W-:Y:S07]  /*66c0*/  CS2R R28, SRZ ;  /* 0x00000000001c7805 */ /* 0x000fee000001ff00 */
[----:B------:R-:W-:Y:S01]  /*66d0*/  @P1 VIADD R4, R2, 0xfffffff0 ;  /* 0xfffffff002041836 */ /* 0x000fe20000000000 */
[----:B------:R-:W-:Y:S06]  /*66e0*/  @P2 BRA `(.L_x_111) ;  /* 0x00000000000c2947 */ /* 0x000fec0003800000 */
[----:B------:R-:W-:Y:S04]  /*66f0*/  SHF.L.U32 R3, R59, 0x1f, RZ ;  /* 0x0000001f3b037819 */ /* 0x000fe800000006ff */
[----:B------:R-:W1:Y:S02]  /*6700*/  SYNCS.PHASECHK.TRANS64.TRYWAIT P1, [UR43+0x40], R3 ;  /* 0x00004003ff0075a7 */ /* 0x000e64000802112b */
[----:B-1----:R-:W-:Y:S05]  /*6710*/  @!P1 BRA `(.L_x_112) ;  /* 0x00000030004c9947 */ /* 0x002fea0003800000 */
.L_x_111:
[----:B------:R-:W-:Y:S05]  /*6720*/  BSYNC B0 ;  /* 0x0000000000007941 */ /* 0x000fea0003800000 */
.L_x_110:
[----:B------:R-:W-:Y:S01]  /*6730*/  ISETP.NE.AND P1, PT, R64, RZ, PT ;  /* 0x000000ff4000720c */ /* 0x000fe20003f25270 */
[----:B------:R-:W-:Y:S11]  /*6740*/  HFMA2 R26, -RZ, RZ, 0, 5.9604644775390625e-08 ;  /* 0x00000001ff1a7431 */ /* 0x000ff600000001ff */
[----:B------:R-:W-:Y:S01]  /*6750*/  @!UPT UIADD3 URZ, UPT, UPT, URZ, URZ, URZ ;  /* 0x000000fffffff290 */ /* 0x000fe2000fffe0ff */
[----:B------:R2:W1:Y:S04]  /*6760*/  @P1 LDS.128 R36, [R4] ;  /* 0x0000000004241984 */ /* 0x0004680000000c00 */
[----:B------:R2:W1:Y:S02]  /*6770*/  @P1 LDS.128 R28, [R56+UR43+0x200] ;  /* 0x0002002b381c1984 */ /* 0x0004640008000c00 */
.L_x_109:
[----:B------:R-:W-:Y:S05]  /*6780*/  BSYNC B1 ;  /* 0x0000000000017941 */ /* 0x000fea0003800000 */
.L_x_108:
[----:B-1----:R-:W-:Y:S04]  /*6790*/  SHF.R.U32.HI R2, RZ, 0x15, R25 ;  /* 0x00000015ff027819 */ /* 0x002fe80000011619 */
[----:B------:R-:W-:Y:S01]  /*67a0*/  LOP3.LUT P1, RZ, R2, 0x3, R47, 0x48, !PT ;  /* 0x0000000302ff7812 */ /* 0x000fe2000782482f */
[----:B------:R-:W-:Y:S01]  /*67b0*/  @!UPT UIADD3 URZ, UPT, UPT, URZ, URZ, URZ ;  /* 0x000000fffffff290 */ /* 0x000fe2000fffe0ff */
[----:B----4-:R-:W-:Y:S11]  /*67c0*/  @P0 BRA `(.L_x_113) ;  /* 0x0000000000080947 */ /* 0x010ff60003800000 */
[----:B------:R-:W1:Y:S02]  /*67d0*/  SYNCS.PHASECHK.TRANS64.TRYWAIT P0, [R53+URZ+0xb0], R0 ;  /* 0x0000b000350075a7 */ /* 0x000e6400080011ff */
[----:B-1----:R-:W-:Y:S05]  /*67e0*/  @!P0 BRA `(.L_x_114) ;  /* 0x0000003000308947 */ /* 0x002fea0003800000 */
.L_x_113:
[----:B------:R-:W-:Y:S05]  /*67f0*/  @!P1 BRA `(.L_x_115) ;  /* 0x0000000000409947 */ /* 0x000fea0003800000 */
[----:B------:R-:W4:Y:S01]  /*6800*/  LDCU.64 UR8, c[0x4][0x70] ;  /* 0x01000e00ff0877ac */ /* 0x000f220008000a00 */
[----:B------:R-:W-:Y:S01]  /*6810*/  MOV R3, 0x0 ;  /* 0x0000000000037802 */ /* 0x000fe20000000f00 */
[----:B------:R-:W-:Y:S02]  /*6820*/  HFMA2 R12, -RZ, RZ, 0, 5.9604644775390625e-08 ;  /* 0x00000001ff0c7431 */ /* 0x000fe400000001ff */
[----:B------:R-:W-:Y:S02]  /*6830*/  IMAD.MOV.U32 R8, RZ, RZ, 0x192 ;  /* 0x00000192ff087424 */ /* 0x000fe400078e00ff */
[----:B------:R-:W-:Y:S01]  /*6840*/  IMAD.MOV.U32 R13, RZ, RZ, RZ ;  /* 0x000000ffff0d7224 */ /* 0x000fe200078e00ff */
[----:B------:R-:W5:Y:S01]  /*6850*/  LDCU.64 UR6, c[0x4][0x78] ;  /* 0x01000f00ff0677ac */ /* 0x000f620008000a00 */
[----:B------:R-:W1:Y:S01]  /*6860*/  LDC.64 R2, c[0x4][R3] ;  /* 0x0100000003027b82 */ /* 0x000e620000000a00 */
[----:B------:R-:W3:Y:S01]  /*6870*/  LDCU.64 UR4, c[0x4][0x10] ;  /* 0x01000200ff0477ac */ /* 0x000ee20008000a00 */
[----:B----4-:R-:W-:Y:S01]  /*6880*/  MOV R5, UR9 ;  /* 0x0000000900057c02 */ /* 0x010fe20008000f00 */
[----:B--2---:R-:W-:Y:S01]  /*6890*/  IMAD.U32 R4, RZ, RZ, UR8 ;  /* 0x00000008ff047e24 */ /* 0x004fe2000f8e00ff */
[----:B-----5:R-:W-:Y:S01]  /*68a0*/  MOV R7, UR7 ;  /* 0x0000000700077c02 */ /* 0x020fe20008000f00 */
[----:B------:R-:W-:Y:S01]  /*68b0*/  IMAD.U32 R6, RZ, RZ, UR6 ;  /* 0x00000006ff067e24 */ /* 0x000fe2000f8e00ff */
[----:B---3--:R-:W-:Y:S01]  /*68c0*/  MOV R11, UR5 ;  /* 0x00000005000b7c02 */ /* 0x008fe20008000f00 */
[----:B------:R-:W-:Y:S02]  /*68d0*/  IMAD.U32 R10, RZ, RZ, UR4 ;  /* 0x00000004ff0a7e24 */ /* 0x000fe4000f8e00ff */
[----:B------:R-:W-:Y:S07]  /*68e0*/  LEPC R20, `(.L_x_115) ;  /* 0x000000001014794e */ /* 0x000fee0000000000 */
[----:B-1----:R-:W-:Y:S05]  /*68f0*/  CALL.ABS.NOINC R2 ;  /* 0x0000000002007343 */ /* 0x002fea0003c00000 */
.L_x_115:
[----:B------:R-:W-:Y:S05]  /*6900*/  WARPSYNC.ALL ;  /* 0x0000000000007948 */ /* 0x000fea0003800000 */
[----:B------:R-:W-:Y:S01]  /*6910*/  R2UR UR4, R25 ;  /* 0x00000000190472ca */ /* 0x000fe200000e0000 */
[--C-:B------:R-:W-:Y:S01]  /*6920*/  HADD2.F32 R3, -RZ, R28.reuse.H0_H0 ;  /* 0x2000001cff037230 */ /* 0x100fe20000004100 */
[----:B------:R-:W-:Y:S01]  /*6930*/  MOV R65, 0x10 ;  /* 0x0000001000417802 */ /* 0x000fe20000000f00 */
[--C-:B------:R-:W-:Y:S01]  /*6940*/  HADD2.F32 R20, -RZ, R29.reuse.H0_H0 ;  /* 0x2000001dff147230 */ /* 0x100fe20000004100 */
[----:B------:R-:W-:Y:S01]  /*6950*/  LOP3.LUT P6, RZ, R45, 0x40, RZ, 0xc0, !PT ;  /* 0x000000402dff7812 */ /* 0x000fe200078cc0ff */
[----:B------:R-:W-:Y:S01]  /*6960*/  HADD2.F32 R21, -RZ, R29.H1_H1 ;  /* 0x3000001dff157230 */ /* 0x000fe20000004100 */
[----:B------:R-:W-:Y:S01]  /*6970*/  ISETP.NE.AND P0, PT, R60, RZ, PT ;  /* 0x000000ff3c00720c */ /* 0x000fe20003f05270 */
[----:B------:R-:W-:Y:S01]  /*6980*/  BSSY.RECONVERGENT B0, `(.L_x_116) ;  /* 0x0000052000007945 */ /* 0x000fe20003800200 */
[----:B------:R-:W-:Y:S04]  /*6990*/  SEL R65, R65, 0xfffffff0, !P6 ;  /* 0xfffffff041417807 */ /* 0x000fe80007000000 */
[----:B------:R-:W-:Y:S01]  /*69a0*/  IADD3 R62, PT, PT, R62, R65, RZ ;  /* 0x000000413e3e7210 */ /* 0x000fe20007ffe0ff */
[----:B--2---:R-:W1:Y:S02]  /*69b0*/  LDTM.x16 R4, tmem[UR4] ;  /* 0x00000004000479ee */ /* 0x004e640008240000 */
[C---:B-1-3--:R-:W-:Y:S01]  /*69c0*/  FMUL R0, R24.reuse, R4 ;  /* 0x0000000418007220 */ /* 0x04afe20000400000 */
[----:B------:R-:W-:Y:S02]  /*69d0*/  HADD2.F32 R4, -RZ, R28.H1_H1 ;  /* 0x3000001cff047230 */ /* 0x000fe40000004100 */
[C---:B------:R-:W-:Y:S01]  /*69e0*/  FMUL R2, R24.reuse, R5 ;  /* 0x0000000518027220 */ /* 0x040fe20000400000 */
[C---:B------:R-:W-:Y:S01]  /*69f0*/  FMUL R7, R24.reuse, R7 ;  /* 0x0000000718077220 */ /* 0x040fe20000400000 */
[C---:B------:R-:W-:Y:S01]  /*6a00*/  FFMA R0, R27.reuse, R3, R0 ;  /* 0x000000031b007223 */ /* 0x040fe20000000000 */
[C---:B------:R-:W-:Y:S01]  /*6a10*/  FMUL R3, R24.reuse, R6 ;  /* 0x0000000618037220 */ /* 0x040fe20000400000 */
[C---:B------:R-:W-:Y:S01]  /*6a20*/  FFMA R2, R27.reuse, R4, R2 ;  /* 0x000000041b027223 */ /* 0x040fe20000000002 */
[C---:B------:R-:W-:Y:S01]  /*6a30*/  FMUL R4, R24.reuse, R8 ;  /* 0x0000000818047220 */ /* 0x040fe20000400000 */
[C---:B------:R-:W-:Y:S01]  /*6a40*/  FMUL R8, R24.reuse, R12 ;  /* 0x0000000c18087220 */ /* 0x040fe20000400000 */
[----:B------:R-:W-:Y:S01]  /*6a50*/  FMUL R12, R24, R16 ;  /* 0x00000010180c7220 */ /* 0x000fe20000400000 */
[--C-:B------:R-:W-:Y:S01]  /*6a60*/  HADD2.F32 R16, -RZ, R30.reuse.H0_H0 ;  /* 0x2000001eff107230 */ /* 0x100fe20000004100 */
[----:B------:R-:W-:Y:S01]  /*6a70*/  F2FP.F16.F32.PACK_AB R32, R2, R0 ;  /* 0x000000000220723e */ /* 0x000fe200000000ff */
[----:B------:R-:W-:Y:S02]  /*6a80*/  HADD2.F32 R0, -RZ, R30.H1_H1 ;  /* 0x3000001eff007230 */ /* 0x000fe40000004100 */
[C---:B------:R-:W-:Y:S01]  /*6a90*/  FMUL R5, R24.reuse, R9 ;  /* 0x0000000918057220 */ /* 0x040fe20000400000 */
[C---:B------:R-:W-:Y:S01]  /*6aa0*/  FFMA R3, R27.reuse, R20, R3 ;  /* 0x000000141b037223 */ /* 0x040fe20000000003 */
[C---:B------:R-:W-:Y:S01]  /*6ab0*/  FFMA R7, R27.reuse, R21, R7 ;  /* 0x000000151b077223 */ /* 0x040fe20000000007 */
[--C-:B------:R-:W-:Y:S02]  /*6ac0*/  HADD2.F32 R2, -RZ, R31.reuse.H0_H0 ;  /* 0x2000001fff027230 */ /* 0x100fe40000004100 */
[C---:B------:R-:W-:Y:S01]  /*6ad0*/  FFMA R4, R27.reuse, R16, R4 ;  /* 0x000000101b047223 */ /* 0x040fe20000000004 */
[C---:B------:R-:W-:Y:S01]  /*6ae0*/  FMUL R6, R24.reuse, R10 ;  /* 0x0000000a18067220 */ /* 0x040fe20000400000 */
[C---:B------:R-:W-:Y:S01]  /*6af0*/  FFMA R5, R27.reuse, R0, R5 ;  /* 0x000000001b057223 */ /* 0x040fe20000000005 */
[----:B------:R-:W-:Y:S02]  /*6b00*/  HADD2.F32 R16, -RZ, R31.H1_H1 ;  /* 0x3000001fff107230 */ /* 0x000fe40000004100 */
[C---:B------:R-:W-:Y:S01]  /*6b10*/  FMUL R11, R24.reuse, R11 ;  /* 0x0000000b180b7220 */ /* 0x040fe20000400000 */
[--C-:B------:R-:W-:Y:S02]  /*6b20*/  HADD2.F32 R0, -RZ, R36.reuse.H0_H0 ;  /* 0x20000024ff007230 */ /* 0x100fe40000004100 */
[----:B------:R-:W-:Y:S01]  /*6b30*/  FFMA R6, R27, R2, R6 ;  /* 0x000000021b067223 */ /* 0x000fe20000000006 */
[----:B------:R-:W-:Y:S01]  /*6b40*/  F2FP.F16.F32.PACK_AB R33, R7, R3 ;  /* 0x000000030721723e */ /* 0x000fe200000000ff */
[----:B------:R-:W-:Y:S02]  /*6b50*/  HADD2.F32 R2, -RZ, R36.H1_H1 ;  /* 0x30000024ff027230 */ /* 0x000fe40000004100 */
[C---:B------:R-:W-:Y:S01]  /*6b60*/  FFMA R11, R27.reuse, R16, R11 ;  /* 0x000000101b0b7223 */ /* 0x040fe2000000000b */
[C---:B------:R-:W-:Y:S01]  /*6b70*/  FMUL R9, R24.reuse, R13 ;  /* 0x0000000d18097220 */ /* 0x040fe20000400000 */
[--C-:B------:R-:W-:Y:S02]  /*6b80*/  HADD2.F32 R3, -RZ, R37.reuse.H0_H0 ;  /* 0x20000025ff037230 */ /* 0x100fe40000004100 */
[C---:B------:R-:W-:Y:S01]  /*6b90*/  FFMA R8, R27.reuse, R0, R8 ;  /* 0x000000001b087223 */ /* 0x040fe20000000008 */
[C---:B------:R-:W-:Y:S01]  /*6ba0*/  FMUL R10, R24.reuse, R14 ;  /* 0x0000000e180a7220 */ /* 0x040fe20000400000 */
[----:B------:R-:W-:Y:S02]  /*6bb0*/  HADD2.F32 R0, -RZ, R37.H1_H1 ;  /* 0x30000025ff007230 */ /* 0x000fe40000004100 */
[C---:B------:R-:W-:Y:S01]  /*6bc0*/  FMUL R15, R24.reuse, R15 ;  /* 0x0000000f180f7220 */ /* 0x040fe20000400000 */
[C---:B------:R-:W-:Y:S01]  /*6bd0*/  FFMA R9, R27.reuse, R2, R9 ;  /* 0x000000021b097223 */ /* 0x040fe20000000009 */
[----:B------:R-:W-:Y:S01]  /*6be0*/  FFMA R10, R27, R3, R10 ;  /* 0x000000031b0a7223 */ /* 0x000fe2000000000a */
[--C-:B------:R-:W-:Y:S01]  /*6bf0*/  HADD2.F32 R2, -RZ, R38.reuse.H0_H0 ;  /* 0x20000026ff027230 */ /* 0x100fe20000004100 */
[----:B------:R-:W-:Y:S01]  /*6c00*/  F2FP.F16.F32.PACK_AB R34, R5, R4 ;  /* 0x000000040522723e */ /* 0x000fe200000000ff */
[----:B------:R-:W-:Y:S02]  /*6c10*/  HADD2.F32 R3, -RZ, R38.H1_H1 ;  /* 0x30000026ff037230 */ /* 0x000fe40000004100 */
[----:B------:R-:W-:Y:S01]  /*6c20*/  FFMA R15, R27, R0, R15 ;  /* 0x000000001b0f7223 */ /* 0x000fe2000000000f */
[C---:B------:R-:W-:Y:S01]  /*6c30*/  FMUL R13, R24.reuse, R17 ;  /* 0x00000011180d7220 */ /* 0x040fe20000400000 */
[--C-:B------:R-:W-:Y:S02]  /*6c40*/  HADD2.F32 R4, -RZ, R39.reuse.H0_H0 ;  /* 0x20000027ff047230 */ /* 0x100fe40000004100 */
[C---:B------:R-:W-:Y:S01]  /*6c50*/  FMUL R14, R24.reuse, R18 ;  /* 0x00000012180e7220 */ /* 0x040fe20000400000 */
[----:B------:R-:W-:Y:S02]  /*6c60*/  HADD2.F32 R0, -RZ, R39.H1_H1 ;  /* 0x30000027ff007230 */ /* 0x000fe40000004100 */
[----:B------:R-:W-:Y:S01]  /*6c70*/  FMUL R19, R24, R19 ;  /* 0x0000001318137220 */ /* 0x000fe20000400000 */
[----:B------:R-:W-:Y:S01]  /*6c80*/  F2FP.F16.F32.PACK_AB R35, R11, R6 ;  /* 0x000000060b23723e */ /* 0x000fe200000000ff */
[C---:B------:R-:W-:Y:S01]  /*6c90*/  FFMA R12, R27.reuse, R2, R12 ;  /* 0x000000021b0c7223 */ /* 0x040fe2000000000c */
[C---:B------:R-:W-:Y:S01]  /*6ca0*/  FFMA R13, R27.reuse, R3, R13 ;  /* 0x000000031b0d7223 */ /* 0x040fe2000000000d */
[C---:B------:R-:W-:Y:S01]  /*6cb0*/  FFMA R14, R27.reuse, R4, R14 ;  /* 0x000000041b0e7223 */ /* 0x040fe2000000000e */
[----:B------:R-:W-:Y:S01]  /*6cc0*/  FFMA R19, R27, R0, R19 ;  /* 0x000000001b137223 */ /* 0x000fe20000000013 */
[----:B------:R1:W-:Y:S01]  /*6cd0*/  STS.128 [R56+UR43+0x200], R32 ;  /* 0x0002002038007988 */ /* 0x0003e20008000c2b */
[----:B------:R-:W-:Y:S02]  /*6ce0*/  F2FP.F16.F32.PACK_AB R8, R9, R8 ;  /* 0x000000080908723e */ /* 0x000fe400000000ff */
[----:B------:R-:W-:Y:S02]  /*6cf0*/  F2FP.F16.F32.PACK_AB R9, R15, R10 ;  /* 0x0000000a0f09723e */ /* 0x000fe400000000ff */
[----:B------:R-:W-:Y:S02]  /*6d00*/  F2FP.F16.F32.PACK_AB R10, R13, R12 ;  /* 0x0000000c0d0a723e */ /* 0x000fe400000000ff */
[----:B------:R-:W-:Y:S05]  /*6d10*/  F2FP.F16.F32.PACK_AB R11, R19, R14 ;  /* 0x0000000e130b723e */ /* 0x000fea00000000ff */
[----:B------:R1:W-:Y:S01]  /*6d20*/  STS.128 [R62+0x200], R8 ;  /* 0x000200083e007388 */ /* 0x0003e20000000c00 */
[----:B------:R-:W-:Y:S01]  /*6d30*/  @!PT LDS RZ, [RZ] ;  /* 0x00000000fffff984 */ /* 0x000fe20000000800 */
[----:B------:R-:W-:Y:S01]  /*6d40*/  @!PT LDS RZ, [RZ] ;  /* 0x00000000fffff984 */ /* 0x000fe20000000800 */
[----:B------:R-:W-:Y:S01]  /*6d50*/  @!PT LDS RZ, [RZ] ;  /* 0x00000000fffff984 */ /* 0x000fe20000000800 */
[----:B------:R-:W-:Y:S01]  /*6d60*/  @!PT LDS RZ, [RZ] ;  /* 0x00000000fffff984 */ /* 0x000fe20000000800 */
[----:B------:R2:W-:Y:S07]  /*6d70*/  MEMBAR.ALL.CTA ;  /* 0x0000000000007992 */ /* 0x0005ee0000008000 */
[----:B--2---:R-:W2:Y:S02]  /*6d80*/  FENCE.VIEW.ASYNC.S ;  /* 0x00000000000073c6 */ /* 0x004ea40000000000 */
[----:B--2---:R-:W-:Y:S06]  /*6d90*/  BAR.SYNC.DEFER_BLOCKING 0x1, 0x80 ;  /* 0x0042000000007b1d */ /* 0x004fec0000010000 */
[----:B------:R-:W-:Y:S05]  /*6da0*/  @P0 BRA `(.L_x_117) ;  /* 0x00000000003c0947 */ /* 0x000fea0003800000 */
[----:B------:R-:W2:Y:S01]  /*6db0*/  LDCU.64 UR6, c[0x0][0x348] ;  /* 0x00006900ff0677ac */ /* 0x000ea20008000a00 */
[----:B------:R-:W-:Y:S01]  /*6dc0*/  UIADD3 UR4, UPT, UPT, UR43, 0x200, URZ ;  /* 0x000002002b047890 */ /* 0x000fe2000fffe0ff */
[----:B------:R-:W-:Y:S01]  /*6dd0*/  UMOV UR51, UR36 ;  /* 0x0000002400337c82 */ /* 0x000fe20008000000 */
[----:B------:R-:W-:Y:S02]  /*6de0*/  UIADD3 UR9, UPT, UPT, UR49, 0x40, URZ ;  /* 0x0000004031097890 */ /* 0x000fe4000fffe0ff */
[----:B------:R-:W-:Y:S02]  /*6df0*/  UIADD3 UR8, UPT, UPT, UR43, 0xa00, URZ ;  /* 0x00000a002b087890 */ /* 0x000fe4000fffe0ff */
[----:B------:R-:W-:Y:S01]  /*6e00*/  MOV R52, UR4 ;  /* 0x0000000400347c02 */ /* 0x000fe20008000f00 */
[----:B------:R-:W-:Y:S01]  /*6e10*/  UMOV UR10, UR50 ;  /* 0x00000032000a7c82 */ /* 0x000fe20008000000 */
[----:B------:R-:W-:Y:S02]  /*6e20*/  UMOV UR11, UR36 ;  /* 0x00000024000b7c82 */ /* 0x000fe40008000000 */
[----:B------:R-:W-:Y:S01]  /*6e30*/  R2UR UR48, R52 ;  /* 0x00000000343072ca */ /* 0x000fe200000e0000 */
[----:B--2---:R-:W-:Y:S04]  /*6e40*/  UIADD3 UR4, UP0, UPT, UR6, 0x680, URZ ;  /* 0x0000068006047890 */ /* 0x004fe8000ff1e0ff */
[----:B------:R-:W-:Y:S09]  /*6e50*/  UIADD3.X UR5, UPT, UPT, URZ, UR7, URZ, UP0, !UPT ;  /* 0x00000007ff057290 */ /* 0x000ff200087fe4ff */
[----:B------:R2:W-:Y:S01]  /*6e60*/  UTMASTG.3D [UR48], [UR4] ;  /* 0x00000030040073b5 */ /* 0x0005e20008010000 */
[----:B------:R2:W-:Y:S01]  /*6e70*/  UTMASTG.3D [UR8], [UR4] ;  /* 0x00000008040073b5 */ /* 0x0005e20008010000 */
[----:B------:R0:W-:Y:S01]  /*6e80*/  UTMACMDFLUSH ;  /* 0x00000000000079b7 */ /* 0x0001e20000000000 */
[----:B--2---:R-:W-:Y:S04]  /*6e90*/  DEPBAR.LE SB0, 0x1 ;  /* 0x000080400000791a */ /* 0x004fe80000000000 */
.L_x_117:
[----:B------:R-:W-:Y:S05]  /*6ea0*/  BSYNC.RECONVERGENT B0 ;  /* 0x0000000000007941 */ /* 0x000fea0003800200 */
.L_x_116:
[----:B------:R-:W-:Y:S01]  /*6eb0*/  BAR.SYNC.DEFER_BLOCKING 0x1, 0x80 ;  /* 0x0042000000007b1d */ /* 0x000fe20000010000 */
[----:B------:R-:W-:Y:S01]  /*6ec0*/  ISETP.NE.AND P1, PT, R61, RZ, PT ;  /* 0x000000ff3d00720c */ /* 0x000fe20003f25270 */
[----:B------:R-:W-:Y:S01]  /*6ed0*/  UISETP.NE.AND UP0, UPT, UR52, URZ, UPT ;  /* 0x000000ff3400728c */ /* 0x000fe2000bf05270 */
[----:B------:R-:W-:Y:S11]  /*6ee0*/  LEA R2, R26, UR43, 0x3 ;  /* 0x0000002b1a027c11 */ /* 0x000ff6000f8e18ff */
[----:B------:R-:W-:Y:S01]  /*6ef0*/  @P1 SHF.L.U32 R3, R59, 0x1f, RZ ;  /* 0x0000001f3b031819 */ /* 0x000fe200000006ff */
[----:B------:R-:W-:Y:S06]  /*6f00*/  BRA.U !UP0, `(.L_x_118) ;  /* 0x0000000108247547 */ /* 0x000fec000b800000 */
[----:B------:R-:W-:Y:S01]  /*6f10*/  IMAD.U32 R4, RZ, RZ, UR46 ;  /* 0x0000002eff047e24 */ /* 0x000fe2000f8e00ff */
[----:B------:R-:W-:Y:S01]  /*6f20*/  MOV R0, UR47 ;  /* 0x0000002f00007c02 */ /* 0x000fe20008000f00 */
[----:B------:R-:W-:Y:S03]  /*6f30*/  UIADD3 UR4, UPT, UPT, UR46, 0x1, URZ ;  /* 0x000000012e047890 */ /* 0x000fe6000fffe0ff */
[----:B------:R-:W-:Y:S01]  /*6f40*/  @P1 LEA R4, R4, UR43, 0x3 ;  /* 0x0000002b04041c11 */ /* 0x000fe2000f8e18ff */
[----:B------:R-:W-:Y:S04]  /*6f50*/  UISETP.NE.AND UP0, UPT, UR4, 0x4, UPT ;  /* 0x000000040400788c */ /* 0x000fe8000bf05270 */
[----:B------:R-:W-:Y:S01]  /*6f60*/  @P1 VIADD R4, R4, 0x60 ;  /* 0x0000006004041836 */ /* 0x000fe20000000000 */
[----:B------:R-:W-:Y:S04]  /*6f70*/  USEL UR46, UR4, URZ, UP0 ;  /* 0x000000ff042e7287 */ /* 0x000fe80008000000 */
[----:B------:R-:W-:Y:S04]  /*6f80*/  @P1 PRMT R0, R0, 0x654, R4 ;  /* 0x0000065400001816 */ /* 0x000fe80000000004 */
[----:B------:R2:W-:Y:S04]  /*6f90*/  @P1 SYNCS.ARRIVE.TRANS64.RED.A1T0 RZ, [R0+URZ], RZ ;  /* 0x000000ff00ff19a7 */ /* 0x0005e800081004ff */
.L_x_118:
[----:B------:R-:W3:Y:S01]  /*6fa0*/  @P1 SYNCS.PHASECHK.TRANS64.TRYWAIT P0, [R2+URZ+0x40], R3 ;  /* 0x00004003020015a7 */ /* 0x000ee200080011ff */
[----:B------:R-:W-:Y:S01]  /*6fb0*/  BSSY B1, `(.L_x_119) ;  /* 0x0000012000017945 */ /* 0x000fe20003800000 */
[----:B---3--:R-:W-:Y:S03]  /*6fc0*/  @P1 SEL R63, RZ, 0x1, !P0 ;  /* 0x00000001ff3f1807 */ /* 0x008fe60004000000 */
[----:B------:R-:W-:Y:S05]  /*6fd0*/  @!P1 BRA `(.L_x_120) ;  /* 0x00000000003c9947 */ /* 0x000fea0003800000 */
[----:B------:R-:W-:Y:S01]  /*6fe0*/  ISETP.NE.AND P1, PT, R64, RZ, PT ;  /* 0x000000ff4000720c */ /* 0x000fe20003f25270 */
[----:B------:R-:W-:Y:S01]  /*6ff0*/  BSSY B0, `(.L_x_121) ;  /* 0x0000009000007945 */ /* 0x000fe20003800000 */
[----:B------:R-:W-:Y:S11]  /*7000*/  ISETP.NE.AND P0, PT, R63, RZ, PT ;  /* 0x000000ff3f00720c */ /* 0x000ff60003f05270 */
[----:B------:R-:W-:Y:S05]  /*7010*/  @P1 IMAD R4, R26, 0x1000, R56 ;  /* 0x000010001a041824 */ /* 0x000fea00078e0238 */
[----:B------:R-:W-:Y:S05]  /*7020*/  @P1 IADD3 R3, PT, PT, R4, UR43, RZ ;  /* 0x0000002b04031c10 */ /* 0x000fea000fffe0ff */
[----:B------:R-:W-:Y:S01]  /*7030*/  @P1 IMAD.IADD R3, R65, 0x1, R3 ;  /* 0x0000000141031824 */ /* 0x000fe200078e0203 */
[----:B------:R-:W-:Y:S06]  /*7040*/  @P0 BRA `(.L_x_122) ;  /* 0x00000000000c0947 */ /* 0x000fec0003800000 */
[----:B--2---:R-:W-:Y:S04]  /*7050*/  SHF.L.U32 R0, R59, 0x1f, RZ ;  /* 0x0000001f3b007819 */ /* 0x004fe800000006ff */
[----:B------:R-:W2:Y:S02]  /*7060*/  SYNCS.PHASECHK.TRANS64.TRYWAIT P0, [R2+URZ+0x40], R0 ;  /* 0x00004000020075a7 */ /* 0x000ea400080011ff */
[----:B--2---:R-:W-:Y:S05]  /*7070*/  @!P0 BRA `(.L_x_123) ;  /* 0x0000002800208947 */ /* 0x004fea0003800000 */
.L_x_122:
[----:B------:R-:W-:Y:S05]  /*7080*/  BSYNC B0 ;  /* 0x0000000000007941 */ /* 0x000fea0003800000 */
.L_x_121:
[----:B------:R-:W-:Y:S02]  /*7090*/  ISETP.NE.AND P0, PT, R64, RZ, PT ;  /* 0x000000ff4000720c */ /* 0x000fe40003f05270 */
[----:B------:R-:W-:Y:S11]  /*70a0*/  IADD3 R26, PT, PT, R26, 0x1, RZ ;  /* 0x000000011a1a7810 */ /* 0x000ff60007ffe0ff */
[----:B------:R3:W4:Y:S04]  /*70b0*/  @P0 LDS.128 R28, [R4+UR43+0x200] ;  /* 0x0002002b041c0984 */ /* 0x0007280008000c00 */
[----:B------:R3:W1:Y:S02]  /*70c0*/  @P0 LDS.128 R36, [R3+0x200] ;  /* 0x0002000003240984 */ /* 0x0006640000000c00 */
.L_x_120:
[----:B------:R-:W-:Y:S05]  /*70d0*/  BSYNC B1 ;  /* 0x0000000000017941 */ /* 0x000fea0003800000 */
.L_x_119:
[----:B--2---:R-:W-:Y:S05]  /*70e0*/  VIADD R0, R25, 0x10 ;  /* 0x0000001019007836 */ /* 0x004fea0000000000 */
[----:B------:R-:W-:Y:S04]  /*70f0*/  SHF.R.U32.HI R0, RZ, 0x15, R0 ;  /* 0x00000015ff007819 */ /* 0x000fe80000011600 */
[----:B------:R-:W-:Y:S11]  /*7100*/  LOP3.LUT P0, RZ, R0, 0x3, R47, 0x48, !PT ;  /* 0x0000000300ff7812 */ /* 0x000ff6000780482f */
[----:B------:R-:W-:Y:S02]  /*7110*/  @!UPT UIADD3 URZ, UPT, UPT, URZ, URZ, URZ ;  /* 0x000000fffffff290 */ /* 0x000fe4000fffe0ff */
[----:B------:R-:W-:Y:S05]  /*7120*/  @!P0 BRA `(.L_x_124) ;  /* 0x0000000000408947 */ /* 0x000fea0003800000 */
[----:B------:R-:W2:Y:S01]  /*7130*/  LDCU.64 UR8, c[0x4][0x70] ;  /* 0x01000e00ff0877ac */ /* 0x000ea20008000a00 */
[----:B---3--:R-:W-:Y:S01]  /*7140*/  MOV R3, 0x0 ;  /* 0x0000000000037802 */ /* 0x008fe20000000f00 */
[----:B------:R-:W-:Y:S02]  /*7150*/  HFMA2 R12, -RZ, RZ, 0, 5.9604644775390625e-08 ;  /* 0x00000001ff0c7431 */ /* 0x000fe400000001ff */
[----:B-1----:R-:W-:Y:S02]  /*7160*/  IMAD.MOV.U32 R8, RZ, RZ, 0x192 ;  /* 0x00000192ff087424 */ /* 0x002fe400078e00ff */
[----:B------:R-:W-:Y:S01]  /*7170*/  IMAD.MOV.U32 R13, RZ, RZ, RZ ;  /* 0x000000ffff0d7224 */ /* 0x000fe200078e00ff */
[----:B------:R-:W1:Y:S01]  /*7180*/  LDCU.64 UR6, c[0x4][0x78] ;  /* 0x01000f00ff0677ac */ /* 0x000e620008000a00 */
[----:B------:R-:W3:Y:S01]  /*7190*/  LDC.64 R2, c[0x4][R3] ;  /* 0x0100000003027b82 */ /* 0x000ee20000000a00 */
[----:B------:R-:W5:Y:S01]  /*71a0*/  LDCU.64 UR4, c[0x4][0x10] ;  /* 0x01000200ff0477ac */ /* 0x000f620008000a00 */
[----:B--2---:R-:W-:Y:S01]  /*71b0*/  MOV R5, UR9 ;  /* 0x0000000900057c02 */ /* 0x004fe20008000f00 */
[----:B------:R-:W-:Y:S01]  /*71c0*/  IMAD.U32 R4, RZ, RZ, UR8 ;  /* 0x00000008ff047e24 */ /* 0x000fe2000f8e00ff */
[----:B-1----:R-:W-:Y:S01]  /*71d0*/  MOV R7, UR7 ;  /* 0x0000000700077c02 */ /* 0x002fe20008000f00 */
[----:B------:R-:W-:Y:S01]  /*71e0*/  IMAD.U32 R6, RZ, RZ, UR6 ;  /* 0x00000006ff067e24 */ /* 0x000fe2000f8e00ff */
[----:B-----5:R-:W-:Y:S01]  /*71f0*/  MOV R11, UR5 ;  /* 0x00000005000b7c02 */ /* 0x020fe20008000f00 */
[----:B------:R-:W-:Y:S02]  /*7200*/  IMAD.U32 R10, RZ, RZ, UR4 ;  /* 0x00000004ff0a7e24 */ /* 0x000fe4000f8e00ff */
[----:B------:R-:W-:Y:S07]  /*7210*/  LEPC R20, `(.L_x_124) ;  /* 0x000000001014794e */ /* 0x000fee0000000000 */
[----:B---34-:R-:W-:Y:S05]  /*7220*/  CALL.ABS.NOINC R2 ;  /* 0x0000000002007343 */ /* 0x018fea0003c00000 */
.L_x_124:
[----:B------:R-:W-:Y:S01]  /*7230*/  ISETP.NE.AND P6, PT, R61, RZ, PT ;  /* 0x000000ff3d00720c */ /* 0x000fe20003fc5270 */
[----:B------:R-:W-:Y:S05]  /*7240*/  WARPSYNC.ALL ;  /* 0x0000000000007948 */ /* 0x000fea0003800000 */
[----:B------:R-:W-:Y:S01]  /*7250*/  R2UR UR4, R25 ;  /* 0x00000000190472ca */ /* 0x000fe200000e0000 */
[----:B---34-:R-:W-:Y:S01]  /*7260*/  HADD2.F32 R3, -RZ, R28.H0_H0 ;  /* 0x2000001cff037230 */ /* 0x018fe20000004100 */
[----:B------:R-:W-:Y:S01]  /*7270*/  ISETP.NE.AND P0, PT, R60, RZ, PT ;  /* 0x000000ff3c00720c */ /* 0x000fe20003f05270 */
[----:B------:R-:W-:Y:S01]  /*7280*/  HADD2.F32 R20, -RZ, R30.H0_H0 ;  /* 0x2000001eff147230 */ /* 0x000fe20000004100 */
[----:B------:R-:W-:Y:S09]  /*7290*/  BSSY.RECONVERGENT B0, `(.L_x_125) ;  /* 0x0000058000007945 */ /* 0x000ff20003800200 */
[----:B-1----:R-:W1:Y:S02]  /*72a0*/  LDTM.x16 R4, tmem[UR4+0x10] ;  /* 0x00001004000479ee */ /* 0x002e640008240000 */
[C---:B-1----:R-:W-:Y:S01]  /*72b0*/  FMUL R0, R24.reuse, R4 ;  /* 0x0000000418007220 */ /* 0x042fe20000400000 */
[----:B------:R-:W-:Y:S02]  /*72c0*/  HADD2.F32 R4, -RZ, R28.H1_H1 ;  /* 0x3000001cff047230 */ /* 0x000fe40000004100 */
[C---:B------:R-:W-:Y:S01]  /*72d0*/  FMUL R2, R24.reuse, R5 ;  /* 0x0000000518027220 */ /* 0x040fe20000400000 */
[--C-:B------:R-:W-:Y:S02]  /*72e0*/  HADD2.F32 R5, -RZ, R29.reuse.H0_H0 ;  /* 0x2000001dff057230 */ /* 0x100fe40000004100 */
[C---:B------:R-:W-:Y:S01]  /*72f0*/  FFMA R0, R27.reuse, R3, R0 ;  /* 0x000000031b007223 */ /* 0x040fe20000000000 */
[C---:B------:R-:W-:Y:S01]  /*7300*/  FMUL R3, R24.reuse, R6 ;  /* 0x0000000618037220 */ /* 0x040fe20000400000 */
[----:B------:R-:W-:Y:S02]  /*7310*/  HADD2.F32 R6, -RZ, R29.H1_H1 ;  /* 0x3000001dff067230 */ /* 0x000fe40000004100 */
[C---:B------:R-:W-:Y:S01]  /*7320*/  FFMA R2, R27.reuse, R4, R2 ;  /* 0x000000041b027223 */ /* 0x040fe20000000002 */
[C---:B------:R-:W-:Y:S01]  /*7330*/  FMUL R7, R24.reuse, R7 ;  /* 0x0000000718077220 */ /* 0x040fe20000400000 */
[C---:B------:R-:W-:Y:S01]  /*7340*/  FFMA R3, R27.reuse, R5, R3 ;  /* 0x000000051b037223 */ /* 0x040fe20000000003 */
[C---:B------:R-:W-:Y:S01]  /*7350*/  FMUL R4, R24.reuse, R8 ;  /* 0x0000000818047220 */ /* 0x040fe20000400000 */
[----:B------:R-:W-:Y:S01]  /*7360*/  FMUL R5, R24, R9 ;  /* 0x0000000918057220 */ /* 0x000fe20000400000 */
[----:B------:R-:W-:Y:S01]  /*7370*/  F2FP.F16.F32.PACK_AB R32, R2, R0 ;  /* 0x000000000220723e */ /* 0x000fe200000000ff */
[C---:B------:R-:W-:Y:S01]  /*7380*/  FFMA R7, R27.reuse, R6, R7 ;  /* 0x000000061b077223 */ /* 0x040fe20000000007 */
[----:B------:R-:W-:Y:S02]  /*7390*/  HADD2.F32 R0, -RZ, R30.H1_H1 ;  /* 0x3000001eff007230 */ /* 0x000fe40000004100 */
[----:B------:R-:W-:Y:S01]  /*73a0*/  FFMA R4, R27, R20, R4 ;  /* 0x000000141b047223 */ /* 0x000fe20000000004 */
[--C-:B------:R-:W-:Y:S02]  /*73b0*/  HADD2.F32 R2, -RZ, R31.reuse.H0_H0 ;  /* 0x2000001fff027230 */ /* 0x100fe40000004100 */
[C---:B------:R-:W-:Y:S01]  /*73c0*/  FMUL R6, R24.reuse, R10 ;  /* 0x0000000a18067220 */ /* 0x040fe20000400000 */
[----:B------:R-:W-:Y:S01]  /*73d0*/  F2FP.F16.F32.PACK_AB R33, R7, R3 ;  /* 0x000000030721723e */ /* 0x000fe200000000ff */
[----:B------:R-:W-:Y:S02]  /*73e0*/  HADD2.F32 R3, -RZ, R31.H1_H1 ;  /* 0x3000001fff037230 */ /* 0x000fe40000004100 */
[C---:B------:R-:W-:Y:S01]  /*73f0*/  FFMA R5, R27.reuse, R0, R5 ;  /* 0x000000001b057223 */ /* 0x040fe20000000005 */
[C---:B------:R-:W-:Y:S01]  /*7400*/  FMUL R11, R24.reuse, R11 ;  /* 0x0000000b180b7220 */ /* 0x040fe20000400000 */
[--C-:B------:R-:W-:Y:S02]  /*7410*/  HADD2.F32 R7, -RZ, R36.reuse.H0_H0 ;  /* 0x20000024ff077230 */ /* 0x100fe40000004100 */
[C---:B------:R-:W-:Y:S01]  /*7420*/  FMUL R8, R24.reuse, R12 ;  /* 0x0000000c18087220 */ /* 0x040fe20000400000 */
[----:B------:R-:W-:Y:S02]  /*7430*/  HADD2.F32 R0, -RZ, R36.H1_H1 ;  /* 0x30000024ff007230 */ /* 0x000fe40000004100 */
[C---:B------:R-:W-:Y:S01]  /*7440*/  FMUL R9, R24.reuse, R13 ;  /* 0x0000000d18097220 */ /* 0x040fe20000400000 */
[C---:B------:R-:W-:Y:S01]  /*7450*/  FFMA R6, R27.reuse, R2, R6 ;  /* 0x000000021b067223 */ /* 0x040fe20000000006 */
[C---:B------:R-:W-:Y:S01]  /*7460*/  FFMA R11, R27.reuse, R3, R11 ;  /* 0x000000031b0b7223 */ /* 0x040fe2000000000b */
[C---:B------:R-:W-:Y:S01]  /*7470*/  FFMA R8, R27.reuse, R7, R8 ;  /* 0x000000071b087223 */ /* 0x040fe20000000008 */
[C---:B------:R-:W-:Y:S01]  /*7480*/  FFMA R9, R27.reuse, R0, R9 ;  /* 0x000000001b097223 */ /* 0x040fe20000000009 */
[--C-:B------:R-:W-:Y:S02]  /*7490*/  HADD2.F32 R2, -RZ, R37.reuse.H0_H0 ;  /* 0x20000025ff027230 */ /* 0x100fe40000004100 */
[C---:B------:R-:W-:Y:S01]  /*74a0*/  FMUL R10, R24.reuse, R14 ;  /* 0x0000000e180a7220 */ /* 0x040fe20000400000 */
[----:B------:R-:W-:Y:S02]  /*74b0*/  HADD2.F32 R0, -RZ, R37.H1_H1 ;  /* 0x30000025ff007230 */ /* 0x000fe40000004100 */
[C---:B------:R-:W-:Y:S01]  /*74c0*/  FMUL R15, R24.reuse, R15 ;  /* 0x0000000f180f7220 */ /* 0x040fe20000400000 */
[C---:B------:R-:W-:Y:S01]  /*74d0*/  FMUL R12, R24.reuse, R16 ;  /* 0x00000010180c7220 */ /* 0x040fe20000400000 */
[C---:B------:R-:W-:Y:S01]  /*74e0*/  FFMA R10, R27.reuse, R2, R10 ;  /* 0x000000021b0a7223 */ /* 0x040fe2000000000a */
[--C-:B------:R-:W-:Y:S02]  /*74f0*/  HADD2.F32 R2, -RZ, R38.reuse.H0_H0 ;  /* 0x20000026ff027230 */ /* 0x100fe40000004100 */
[----:B------:R-:W-:Y:S01]  /*7500*/  FFMA R15, R27, R0, R15 ;  /* 0x000000001b0f7223 */ /* 0x000fe2000000000f */
[----:B------:R-:W-:Y:S01]  /*7510*/  HADD2.F32 R0, -RZ, R38.H1_H1 ;  /* 0x30000026ff007230 */ /* 0x000fe20000004100 */
[----:B------:R-:W-:Y:S01]  /*7520*/  F2FP.F16.F32.PACK_AB R34, R5, R4 ;  /* 0x000000040522723e */ /* 0x000fe200000000ff */
        /* <DEDUP_REMOVED lines=14> */
[----:B------:R-:W-:Y:S02]  /*7610*/  F2FP.F16.F32.PACK_AB R11, R19, R14 ;  /* 0x0000000e130b723e */ /* 0x000fe400000000ff */
[----:B------:R-:W-:Y:S02]  /*7620*/  MOV R2, UR46 ;  /* 0x0000002e00027c02 */ /* 0x000fe40008000f00 */
[----:B------:R-:W-:Y:S01]  /*7630*/  MOV R0, UR47 ;  /* 0x0000002f00007c02 */ /* 0x000fe20008000f00 */
[----:B------:R1:W-:Y:S01]  /*7640*/  STS.128 [R62+0x1200], R8 ;  /* 0x001200083e007388 */ /* 0x0003e20000000c00 */
[----:B------:R-:W-:Y:S02]  /*7650*/  @P6 LEA R2, R2, UR43, 0x3 ;  /* 0x0000002b02026c11 */ /* 0x000fe4000f8e18ff */
[----:B------:R-:W-:Y:S02]  /*7660*/  @P6 SHF.L.U32 R3, R59, 0x1f, RZ ;  /* 0x0000001f3b036819 */ /* 0x000fe400000006ff */
[----:B------:R-:W-:Y:S01]  /*7670*/  @P6 IADD3 R2, PT, PT, R2, 0x60, RZ ;  /* 0x0000006002026810 */ /* 0x000fe20007ffe0ff */
[----:B------:R-:W-:Y:S01]  /*7680*/  @!PT LDS RZ, [RZ] ;  /* 0x00000000fffff984 */ /* 0x000fe20000000800 */
[----:B------:R-:W-:Y:S01]  /*7690*/  @!PT LDS RZ, [RZ] ;  /* 0x00000000fffff984 */ /* 0x000fe20000000800 */
[----:B------:R-:W-:Y:S01]  /*76a0*/  @!PT LDS RZ, [RZ] ;  /* 0x00000000fffff984 */ /* 0x000fe20000000800 */
[----:B------:R-:W-:Y:S01]  /*76b0*/  @!PT LDS RZ, [RZ] ;  /* 0x00000000fffff984 */ /* 0x000fe20000000800 */
[----:B------:R2:W-:Y:S06]  /*76c0*/  MEMBAR.ALL.CTA ;  /* 0x0000000000007992 */ /* 0x0005ec0000008000 */
[----:B--2---:R-:W2:Y:S01]  /*76d0*/  FENCE.VIEW.ASYNC.S ;  /* 0x00000000000073c6 */ /* 0x004ea20000000000 */
[----:B------:R-:W-:Y:S02]  /*76e0*/  @P6 PRMT R0, R0, 0x654, R2 ;  /* 0x0000065400006816 */ /* 0x000fe40000000002 */
[----:B------:R-:W-:Y:S01]  /*76f0*/  LEA R2, R26, UR43, 0x3 ;  /* 0x0000002b1a027c11 */ /* 0x000fe2000f8e18ff */
[----:B--2---:R-:W-:Y:S06]  /*7700*/  BAR.SYNC.DEFER_BLOCKING 0x1, 0x80 ;  /* 0x0042000000007b1d */ /* 0x004fec0000010000 */
[----:B------:R-:W-:Y:S05]  /*7710*/  @P0 BRA `(.L_x_126) ;  /* 0x00000000003c0947 */ /* 0x000fea0003800000 */
[----:B------:R-:W2:Y:S01]  /*7720*/  LDCU.64 UR6, c[0x0][0x348] ;  /* 0x00006900ff0677ac */ /* 0x000ea20008000a00 */
[----:B------:R-:W-:Y:S02]  /*7730*/  UIADD3 UR13, UPT, UPT, UR49, 0x10, URZ ;  /* 0x00000010310d7890 */ /* 0x000fe4000fffe0ff */
[----:B------:R-:W-:Y:S01]  /*7740*/  UIADD3 UR12, UPT, UPT, UR43, 0x1200, URZ ;  /* 0x000012002b0c7890 */ /* 0x000fe2000fffe0ff */
[----:B------:R-:W-:Y:S01]  /*7750*/  UMOV UR14, UR50 ;  /* 0x00000032000e7c82 */ /* 0x000fe20008000000 */
[----:B------:R-:W-:Y:S01]  /*7760*/  UMOV UR15, UR36 ;  /* 0x00000024000f7c82 */ /* 0x000fe20008000000 */
[----:B------:R-:W-:Y:S02]  /*7770*/  UIADD3 UR9, UPT, UPT, UR49, 0x50, URZ ;  /* 0x0000005031097890 */ /* 0x000fe4000fffe0ff */
[----:B------:R-:W-:Y:S01]  /*7780*/  UIADD3 UR8, UPT, UPT, UR43, 0x1a00, URZ ;  /* 0x00001a002b087890 */ /* 0x000fe2000fffe0ff */
[----:B------:R-:W-:Y:S01]  /*7790*/  UMOV UR10, UR50 ;  /* 0x00000032000a7c82 */ /* 0x000fe20008000000 */
[----:B------:R-:W-:Y:S01]  /*77a0*/  UMOV UR11, UR36 ;  /* 0x00000024000b7c82 */ /* 0x000fe20008000000 */
[----:B--2---:R-:W-:Y:S04]  /*77b0*/  UIADD3 UR4, UP0, UPT, UR6, 0x680, URZ ;  /* 0x0000068006047890 */ /* 0x004fe8000ff1e0ff */
[----:B------:R-:W-:Y:S09]  /*77c0*/  UIADD3.X UR5, UPT, UPT, URZ, UR7, URZ, UP0, !UPT ;  /* 0x00000007ff057290 */ /* 0x000ff200087fe4ff */
[----:B------:R2:W-:Y:S01]  /*77d0*/  UTMASTG.3D [UR12], [UR4] ;  /* 0x0000000c040073b5 */ /* 0x0005e20008010000 */
[----:B------:R2:W-:Y:S01]  /*77e0*/  UTMASTG.3D [UR8], [UR4] ;  /* 0x00000008040073b5 */ /* 0x0005e20008010000 */
[----:B------:R0:W-:Y:S01]  /*77f0*/  UTMACMDFLUSH ;  /* 0x00000000000079b7 */ /* 0x0001e20000000000 */
[----:B--2---:R-:W-:Y:S04]  /*7800*/  DEPBAR.LE SB0, 0x1 ;  /* 0x000080400000791a */ /* 0x004fe80000000000 */
.L_x_126:
[----:B------:R-:W-:Y:S05]  /*7810*/  BSYNC.RECONVERGENT B0 ;  /* 0x0000000000007941 */ /* 0x000fea0003800200 */
.L_x_125:
[----:B------:R-:W-:Y:S01]  /*7820*/  BAR.SYNC.DEFER_BLOCKING 0x1, 0x80 ;  /* 0x0042000000007b1d */ /* 0x000fe20000010000 */
[----:B------:R-:W-:Y:S04]  /*7830*/  UIADD3 UR4, UPT, UPT, UR46, 0x1, URZ ;  /* 0x000000012e047890 */ /* 0x000fe8000fffe0ff */
[----:B------:R-:W-:Y:S04]  /*7840*/  UISETP.NE.AND UP0, UPT, UR4, 0x4, UPT ;  /* 0x000000040400788c */ /* 0x000fe8000bf05270 */
[----:B------:R-:W-:Y:S01]  /*7850*/  USEL UR44, UR4, URZ, UP0 ;  /* 0x000000ff042c7287 */ /* 0x000fe20008000000 */
[----:B------:R2:W-:Y:S01]  /*7860*/  @P6 SYNCS.ARRIVE.TRANS64.RED.A1T0 RZ, [R0+URZ], RZ ;  /* 0x000000ff00ff69a7 */ /* 0x0005e200081004ff */
[----:B------:R-:W-:Y:S01]  /*7870*/  BSSY B1, `(.L_x_127) ;  /* 0x0000013000017945 */ /* 0x000fe20003800000 */
[----:B------:R-:W3:Y:S02]  /*7880*/  @P6 SYNCS.PHASECHK.TRANS64.TRYWAIT P0, [R2+URZ+0x40], R3 ;  /* 0x00004003020065a7 */ /* 0x000ee400080011ff */
[----:B---3--:R-:W-:Y:S01]  /*7890*/  @P6 SEL R63, RZ, 0x1, !P0 ;  /* 0x00000001ff3f6807 */ /* 0x008fe20004000000 */
[----:B--2---:R-:W-:Y:S06]  /*78a0*/  @!P6 BRA `(.L_x_128) ;  /* 0x00000000003ce947 */ /* 0x004fec0003800000 */
[----:B------:R-:W-:Y:S01]  /*78b0*/  ISETP.NE.AND P1, PT, R64, RZ, PT ;  /* 0x000000ff4000720c */ /* 0x000fe20003f25270 */
[----:B------:R-:W-:Y:S01]  /*78c0*/  BSSY B0, `(.L_x_129) ;  /* 0x0000009000007945 */ /* 0x000fe20003800000 */
[----:B------:R-:W-:Y:S11]  /*78d0*/  ISETP.NE.AND P0, PT, R63, RZ, PT ;  /* 0x000000ff3f00720c */ /* 0x000ff60003f05270 */
[----:B------:R-:W-:Y:S05]  /*78e0*/  @P1 IMAD R3, R26, 0x1000, R56 ;  /* 0x000010001a031824 */ /* 0x000fea00078e0238 */
[----:B------:R-:W-:Y:S05]  /*78f0*/  @P1 IADD3 R0, PT, PT, R3, UR43, RZ ;  /* 0x0000002b03001c10 */ /* 0x000fea000fffe0ff */
[----:B------:R-:W-:Y:S01]  /*7900*/  @P1 IMAD.IADD R0, R65, 0x1, R0 ;  /* 0x0000000141001824 */ /* 0x000fe200078e0200 */
[----:B------:R-:W-:Y:S06]  /*7910*/  @P0 BRA `(.L_x_130) ;  /* 0x00000000000c0947 */ /* 0x000fec0003800000 */
[----:B------:R-:W-:Y:S04]  /*7920*/  SHF.L.U32 R4, R59, 0x1f, RZ ;  /* 0x0000001f3b047819 */ /* 0x000fe800000006ff */
[----:B------:R-:W2:Y:S02]  /*7930*/  SYNCS.PHASECHK.TRANS64.TRYWAIT P0, [R2+URZ+0x40], R4 ;  /* 0x00004004020075a7 */ /* 0x000ea400080011ff */
[----:B--2---:R-:W-:Y:S05]  /*7940*/  @!P0 BRA `(.L_x_131) ;  /* 0x0000002000008947 */ /* 0x004fea0003800000 */
.L_x_130:
[----:B------:R-:W-:Y:S05]  /*7950*/  BSYNC B0 ;  /* 0x0000000000007941 */ /* 0x000fea0003800000 */
.L_x_129:
[----:B------:R-:W-:Y:S02]  /*7960*/  ISETP.NE.AND P0, PT, R64, RZ, PT ;  /* 0x000000ff4000720c */ /* 0x000fe40003f05270 */
[----:B------:R-:W-:Y:S11]  /*7970*/  IADD3 R26, PT, PT, R26, 0x1, RZ ;  /* 0x000000011a1a7810 */ /* 0x000ff60007ffe0ff */
[----:B------:R3:W4:Y:S04]  /*7980*/  @P0 LDS.128 R28, [R3+UR43+0x200] ;  /* 0x0002002b031c0984 */ /* 0x0007280008000c00 */
[----:B------:R3:W1:Y:S02]  /*7990*/  @P0 LDS.128 R36, [R0+0x200] ;  /* 0x0002000000240984 */ /* 0x0006640000000c00 */
.L_x_128:
[----:B------:R-:W-:Y:S05]  /*79a0*/  BSYNC B1 ;  /* 0x0000000000017941 */ /* 0x000fea0003800000 */
.L_x_127:
[----:B---3--:R-:W-:Y:S05]  /*79b0*/  VIADD R0, R25, 0x20 ;  /* 0x0000002019007836 */ /* 0x008fea0000000000 */
[----:B------:R-:W-:Y:S04]  /*79c0*/  SHF.R.U32.HI R0, RZ, 0x15, R0 ;  /* 0x00000015ff007819 */ /* 0x000fe80000011600 */
[----:B------:R-:W-:Y:S11]  /*79d0*/  LOP3.LUT P0, RZ, R0, 0x3, R47, 0x48, !PT ;  /* 0x0000000300ff7812 */ /* 0x000ff6000780482f */
[----:B------:R-:W-:Y:S02]  /*79e0*/  @!UPT UIADD3 URZ, UPT, UPT, URZ, URZ, URZ ;  /* 0x000000fffffff290 */ /* 0x000fe4000fffe0ff */
[----:B------:R-:W-:Y:S05]  /*79f0*/  @!P0 BRA `(.L_x_132) ;  /* 0x0000000000408947 */ /* 0x000fea0003800000 */
[----:B------:R-:W3:Y:S01]  /*7a00*/  LDCU.64 UR8, c[0x4][0x70] ;  /* 0x01000e00ff0877ac */ /* 0x000ee20008000a00 */
[----:B------:R-:W-:Y:S01]  /*7a10*/  MOV R3, 0x0 ;  /* 0x0000000000037802 */ /* 0x000fe20000000f00 */
[----:B------:R-:W-:Y:S02]  /*7a20*/  HFMA2 R12, -RZ, RZ, 0, 5.9604644775390625e-08 ;  /* 0x00000001ff0c7431 */ /* 0x000fe400000001ff */
[----:B-1----:R-:W-:Y:S02]  /*7a30*/  IMAD.MOV.U32 R8, RZ, RZ, 0x192 ;  /* 0x00000192ff087424 */ /* 0x002fe400078e00ff */
[----:B------:R-:W-:Y:S01]  /*7a40*/  IMAD.MOV.U32 R13, RZ, RZ, RZ ;  /* 0x000000ffff0d7224 */ /* 0x000fe200078e00ff */
[----:B------:R-:W1:Y:S01]  /*7a50*/  LDCU.64 UR6, c[0x4][0x78] ;  /* 0x01000f00ff0677ac */ /* 0x000e620008000a00 */
[----:B--2---:R-:W2:Y:S01]  /*7a60*/  LDC.64 R2, c[0x4][R3] ;  /* 0x0100000003027b82 */ /* 0x004ea20000000a00 */
[----:B------:R-:W5:Y:S01]  /*7a70*/  LDCU.64 UR4, c[0x4][0x10] ;  /* 0x01000200ff0477ac */ /* 0x000f620008000a00 */
[----:B---3--:R-:W-:Y:S01]  /*7a80*/  MOV R5, UR9 ;  /* 0x0000000900057c02 */ /* 0x008fe20008000f00 */
[----:B------:R-:W-:Y:S01]  /*7a90*/  IMAD.U32 R4, RZ, RZ, UR8 ;  /* 0x00000008ff047e24 */ /* 0x000fe2000f8e00ff */
[----:B-1----:R-:W-:Y:S01]  /*7aa0*/  MOV R7, UR7 ;  /* 0x0000000700077c02 */ /* 0x002fe20008000f00 */
[----:B------:R-:W-:Y:S01]  /*7ab0*/  IMAD.U32 R6, RZ, RZ, UR6 ;  /* 0x00000006ff067e24 */ /* 0x000fe2000f8e00ff */
[----:B-----5:R-:W-:Y:S01]  /*7ac0*/  MOV R11, UR5 ;  /* 0x00000005000b7c02 */ /* 0x020fe20008000f00 */
[----:B------:R-:W-:Y:S02]  /*7ad0*/  IMAD.U32 R10, RZ, RZ, UR4 ;  /* 0x00000004ff0a7e24 */ /* 0x000fe4000f8e00ff */
[----:B------:R-:W-:Y:S07]  /*7ae0*/  LEPC R20, `(.L_x_132) ;  /* 0x000000001014794e */ /* 0x000fee0000000000 */
[----:B--2-4-:R-:W-:Y:S05]  /*7af0*/  CALL.ABS.NOINC R2 ;  /* 0x0000000002007343 */ /* 0x014fea0003c00000 */
.L_x_132:
[----:B------:R-:W-:Y:S01]  /*7b00*/  ISETP.NE.AND P6, PT, R61, RZ, PT ;  /* 0x000000ff3d00720c */ /* 0x000fe20003fc5270 */
[----:B------:R-:W-:Y:S05]  /*7b10*/  WARPSYNC.ALL ;  /* 0x0000000000007948 */ /* 0x000fea0003800000 */
[----:B------:R-:W-:Y:S01]  /*7b20*/  R2UR UR4, R25 ;  /* 0x00000000190472ca */ /* 0x000fe200000e0000 */
[----:B----4-:R-:W-:Y:S01]  /*7b30*/  HADD2.F32 R3, -RZ, R28.H0_H0 ;  /* 0x2000001cff037230 */ /* 0x010fe20000004100 */
[----:B------:R-:W-:Y:S01]  /*7b40*/  ISETP.NE.AND P0, PT, R60, RZ, PT ;  /* 0x000000ff3c00720c */ /* 0x000fe20003f05270 */
[----:B------:R-:W-:Y:S01]  /*7b50*/  HADD2.F32 R20, -RZ, R30.H0_H0 ;  /* 0x2000001eff147230 */ /* 0x000fe20000004100 */
[----:B------:R-:W-:Y:S09]  /*7b60*/  BSSY.RECONVERGENT B0, `(.L_x_133) ;  /* 0x0000058000007945 */ /* 0x000ff20003800200 */
[----:B-12---:R-:W1:Y:S02]  /*7b70*/  LDTM.x16 R4, tmem[UR4+0x20] ;  /* 0x00002004000479ee */ /* 0x006e640008240000 */
        /* <DEDUP_REMOVED lines=59> */
[----:B------:R-:W-:Y:S02]  /*7f30*/  LEA R3, R26, UR43, 0x3 ;  /* 0x0000002b1a037c11 */ /* 0x000fe4000f8e18ff */
        /* <DEDUP_REMOVED lines=8> */
[----:B------:R-:W-:Y:S01]  /*7fc0*/  @P6 SHF.L.U32 R2, R59, 0x1f, RZ ;  /* 0x0000001f3b026819 */ /* 0x000fe200000006ff */
        /* <DEDUP_REMOVED lines=17> */
.L_x_134:
[----:B------:R-:W-:Y:S05]  /*80e0*/  BSYNC.RECONVERGENT B0 ;  /* 0x0000000000007941 */ /* 0x000fea0003800200 */
.L_x_133:
        /* <DEDUP_REMOVED lines=19> */
.L_x_138:
[----:B------:R-:W-:Y:S05]  /*8220*/  BSYNC B0 ;  /* 0x0000000000007941 */ /* 0x000fea0003800000 */
.L_x_137:
[----:B------:R-:W-:Y:S11]  /*8230*/  ISETP.NE.AND P0, PT, R64, RZ, PT ;  /* 0x000000ff4000720c */ /* 0x000ff60003f05270 */
[----:B------:R-:W-:Y:S02]  /*8240*/  @!UPT UIADD3 URZ, UPT, UPT, URZ, URZ, URZ ;  /* 0x000000fffffff290 */ /* 0x000fe4000fffe0ff */
[----:B------:R3:W4:Y:S04]  /*8250*/  @P0 LDS.128 R28, [R26+UR43+0x200] ;  /* 0x0002002b1a1c0984 */ /* 0x0007280008000c00 */
[----:B------:R3:W1:Y:S02]  /*8260*/  @P0 LDS.128 R36, [R65+0x200] ;  /* 0x0002000041240984 */ /* 0x0006640000000c00 */
.L_x_136:
[----:B------:R-:W-:Y:S05]  /*8270*/  BSYNC B1 ;  /* 0x0000000000017941 */ /* 0x000fea0003800000 */
.L_x_135:
[----:B--2---:R-:W-:Y:S05]  /*8280*/  VIADD R0, R25, 0x30 ;  /* 0x0000003019007836 */ /* 0x004fea0000000000 */
[----:B------:R-:W-:Y:S04]  /*8290*/  SHF.R.U32.HI R0, RZ, 0x15, R0 ;  /* 0x00000015ff007819 */ /* 0x000fe80000011600 */
[----:B------:R-:W-:Y:S11]  /*82a0*/  LOP3.LUT P0, RZ, R0, 0x3, R47, 0x48, !PT ;  /* 0x0000000300ff7812 */ /* 0x000ff6000780482f */
[----:B------:R-:W-:Y:S02]  /*82b0*/  @!UPT UIADD3 URZ, UPT, UPT, URZ, URZ, URZ ;  /* 0x000000fffffff290 */ /* 0x000fe4000fffe0ff */
[----:B------:R-:W-:Y:S05]  /*82c0*/  @!P0 BRA `(.L_x_140) ;  /* 0x0000000000408947 */ /* 0x000fea0003800000 */
[----:B------:R-:W2:Y:S01]  /*82d0*/  LDCU.64 UR8, c[0x4][0x70] ;  /* 0x01000e00ff0877ac */ /* 0x000ea20008000a00 */
[----:B------:R-:W-:Y:S01]  /*82e0*/  MOV R3, 0x0 ;  /* 0x0000000000037802 */ /* 0x000fe20000000f00 */
        /* <DEDUP_REMOVED lines=14> */
.L_x_140:
[----:B------:R-:W-:Y:S01]  /*83d0*/  ISETP.NE.AND P0, PT, R60, RZ, PT ;  /* 0x000000ff3c00720c */ /* 0x000fe20003f05270 */
[----:B------:R-:W-:Y:S05]  /*83e0*/  WARPSYNC.ALL ;  /* 0x0000000000007948 */ /* 0x000fea0003800000 */
[----:B------:R-:W-:Y:S01]  /*83f0*/  R2UR UR4, R25 ;  /* 0x00000000190472ca */ /* 0x000fe200000e0000 */
[--C-:B----4-:R-:W-:Y:S01]  /*8400*/  HADD2.F32 R20, -RZ, R28.reuse.H0_H0 ;  /* 0x2000001cff147230 */ /* 0x110fe20000004100 */
[----:B------:R-:W-:Y:S01]  /*8410*/  IADD3 R53, PT, PT, R53, 0xd0, RZ ;  /* 0x000000d035357810 */ /* 0x000fe20007ffe0ff */
[----:B------:R-:W-:Y:S01]  /*8420*/  HADD2.F32 R21, -RZ, R28.H1_H1 ;  /* 0x3000001cff157230 */ /* 0x000fe20000004100 */
[----:B------:R-:W-:Y:S01]  /*8430*/  BSSY.RECONVERGENT B0, `(.L_x_141) ;  /* 0x0000054000007945 */ /* 0x000fe20003800200 */
[--C-:B------:R-:W-:Y:S01]  /*8440*/  HADD2.F32 R25, -RZ, R29.reuse.H0_H0 ;  /* 0x2000001dff197230 */ /* 0x100fe20000004100 */
[----:B------:R-:W-:Y:S01]  /*8450*/  LOP3.LUT R53, R53, 0xfefffff8, RZ, 0xc0, !PT ;  /* 0xfefffff835357812 */ /* 0x000fe200078ec0ff */
[----:B---3--:R-:W-:Y:S02]  /*8460*/  HADD2.F32 R26, -RZ, R29.H1_H1 ;  /* 0x3000001dff1a7230 */ /* 0x008fe40000004100 */
[--C-:B------:R-:W-:Y:S02]  /*8470*/  HADD2.F32 R28, -RZ, R30.reuse.H0_H0 ;  /* 0x2000001eff1c7230 */ /* 0x100fe40000004100 */
[----:B------:R-:W-:Y:S02]  /*8480*/  HADD2.F32 R29, -RZ, R30.H1_H1 ;  /* 0x3000001eff1d7230 */ /* 0x000fe40000004100 */
[----:B-1----:R-:W1:Y:S01]  /*8490*/  LDTM.x16 R4, tmem[UR4+0x30] ;  /* 0x00003004000479ee */ /* 0x002e620008240000 */
[----:B------:R-:W-:Y:S01]  /*84a0*/  NOP ;  /* 0x0000000000007918 */ /* 0x000fe20000000000 */
[----:B-1----:R1:W-:Y:S01]  /*84b0*/  SYNCS.ARRIVE.TRANS64.RED.A1T0 RZ, [R53+URZ], RZ ;  /* 0x000000ff35ff79a7 */ /* 0x0023e200081004ff */
[--C-:B------:R-:W-:Y:S02]  /*84c0*/  HADD2.F32 R30, -RZ, R31.reuse.H0_H0 ;  /* 0x2000001fff1e7230 */ /* 0x100fe40000004100 */
[----:B------:R-:W-:Y:S02]  /*84d0*/  HADD2.F32 R31, -RZ, R31.H1_H1 ;  /* 0x3000001fff1f7230 */ /* 0x000fe40000004100 */
        /* <DEDUP_REMOVED lines=8> */
[C---:B------:R-:W-:Y:S01]  /*8560*/  FMUL R4, R24.reuse, R4 ;  /* 0x0000000418047220 */ /* 0x040fe20000400000 */
[C---:B------:R-:W-:Y:S01]  /*8570*/  FMUL R5, R24.reuse, R5 ;  /* 0x0000000518057220 */ /* 0x040fe20000400000 */
[C---:B------:R-:W-:Y:S01]  /*8580*/  FMUL R6, R24.reuse, R6 ;  /* 0x0000000618067220 */ /* 0x040fe20000400000 */
[C---:B------:R-:W-:Y:S01]  /*8590*/  FMUL R7, R24.reuse, R7 ;  /* 0x0000000718077220 */ /* 0x040fe20000400000 */
[C---:B------:R-:W-:Y:S01]  /*85a0*/  FFMA R4, R27.reuse, R20, R4 ;  /* 0x000000141b047223 */ /* 0x040fe20000000004 */
        /* <DEDUP_REMOVED lines=15> */
[C---:B------:R-:W-:Y:S01]  /*86a0*/  FMUL R12, R24.reuse, R16 ;  /* 0x00000010180c7220 */ /* 0x040fe20000400000 */
[C---:B------:R-:W-:Y:S01]  /*86b0*/  FFMA R0, R27.reuse, R32, R0 ;  /* 0x000000201b007223 */ /* 0x040fe20000000000 */
[C---:B------:R-:W-:Y:S01]  /*86c0*/  FMUL R13, R24.reuse, R17 ;  /* 0x00000011180d7220 */ /* 0x040fe20000400000 */
[----:B------:R-:W-:Y:S01]  /*86d0*/  FFMA R2, R27, R33, R2 ;  /* 0x000000211b027223 */ /* 0x000fe20000000002 */
[----:B------:R-:W-:Y:S01]  /*86e0*/  F2FP.F16.F32.PACK_AB R4, R5, R4 ;  /* 0x000000040504723e */ /* 0x000fe200000000ff */
[C---:B------:R-:W-:Y:S01]  /*86f0*/  FMUL R14, R24.reuse, R18 ;  /* 0x00000012180e7220 */ /* 0x040fe20000400000 */
[----:B------:R-:W-:Y:S01]  /*8700*/  FFMA R3, R27, R34, R3 ;  /* 0x000000221b037223 */ /* 0x000fe20000000003 */
[----:B------:R-:W-:Y:S01]  /*8710*/  F2FP.F16.F32.PACK_AB R5, R7, R6 ;  /* 0x000000060705723e */ /* 0x000fe200000000ff */
[----:B------:R-:W-:Y:S01]  /*8720*/  FFMA R15, R27, R35, R15 ;  /* 0x000000231b0f7223 */ /* 0x000fe2000000000f */
[----:B------:R-:W-:Y:S01]  /*8730*/  FMUL R19, R24, R19 ;  /* 0x0000001318137220 */ /* 0x000fe20000400000 */
[----:B------:R-:W-:Y:S01]  /*8740*/  F2FP.F16.F32.PACK_AB R6, R9, R8 ;  /* 0x000000080906723e */ /* 0x000fe200000000ff */
[----:B------:R-:W-:Y:S01]  /*8750*/  FFMA R12, R27, R36, R12 ;  /* 0x000000241b0c7223 */ /* 0x000fe2000000000c */
[----:B------:R-:W-:Y:S01]  /*8760*/  F2FP.F16.F32.PACK_AB R7, R11, R10 ;  /* 0x0000000a0b07723e */ /* 0x000fe200000000ff */
[C---:B------:R-:W-:Y:S01]  /*8770*/  FFMA R13, R27.reuse, R37, R13 ;  /* 0x000000251b0d7223 */ /* 0x040fe2000000000d */
[C---:B------:R-:W-:Y:S01]  /*8780*/  FFMA R14, R27.reuse, R38, R14 ;  /* 0x000000261b0e7223 */ /* 0x040fe2000000000e */
[----:B------:R-:W-:Y:S01]  /*8790*/  FFMA R19, R27, R39, R19 ;  /* 0x000000271b137223 */ /* 0x000fe20000000013 */
[----:B------:R-:W-:Y:S01]  /*87a0*/  F2FP.F16.F32.PACK_AB R16, R2, R0 ;  /* 0x000000000210723e */ /* 0x000fe200000000ff */
[----:B------:R1:W-:Y:S01]  /*87b0*/  STS.128 [R56+UR43+0x3200], R4 ;  /* 0x0032000438007988 */ /* 0x0003e20008000c2b */
        /* <DEDUP_REMOVED lines=27> */
.L_x_142:
[----:B------:R-:W-:Y:S05]  /*8970*/  BSYNC.RECONVERGENT B0 ;  /* 0x0000000000007941 */ /* 0x000fea0003800200 */
.L_x_141:
[----:B------:R-:W-:Y:S01]  /*8980*/  BAR.SYNC.DEFER_BLOCKING 0x1, 0x80 ;  /* 0x0042000000007b1d */ /* 0x000fe20000010000 */
[----:B------:R-:W-:Y:S01]  /*8990*/  UISETP.NE.AND UP0, UPT, UR52, -0x4, UPT ;  /* 0xfffffffc3400788c */ /* 0x000fe2000bf05270 */
[----:B------:R-:W-:Y:S08]  /*89a0*/  IADD3 R22, PT, PT, R22, 0x1, RZ ;  /* 0x0000000116167810 */ /* 0x000ff00007ffe0ff */
[----:B------:R-:W-:Y:S05]  /*89b0*/  BRA.U !UP0, `(.L_x_143) ;  /* 0x0000000108287547 */ /* 0x000fea000b800000 */
[----:B------:R-:W-:Y:S01]  /*89c0*/  ISETP.NE.AND P0, PT, R61, RZ, PT ;  /* 0x000000ff3d00720c */ /* 0x000fe20003f05270 */
[----:B------:R-:W-:Y:S01]  /*89d0*/  IMAD.U32 R2, RZ, RZ, UR46 ;  /* 0x0000002eff027e24 */ /* 0x000fe2000f8e00ff */
[----:B------:R-:W-:Y:S01]  /*89e0*/  UIADD3 UR4, UPT, UPT, UR46, 0x1, URZ ;  /* 0x000000012e047890 */ /* 0x000fe2000fffe0ff */
[----:B------:R-:W-:Y:S03]  /*89f0*/  IMAD.U32 R0, RZ, RZ, UR47 ;  /* 0x0000002fff007e24 */ /* 0x000fe6000f8e00ff */
[----:B------:R-:W-:Y:S04]  /*8a00*/  UISETP.NE.AND UP0, UPT, UR4, 0x4, UPT ;  /* 0x000000040400788c */ /* 0x000fe8000bf05270 */
[----:B------:R-:W-:Y:S03]  /*8a10*/  USEL UR46, UR4, URZ, UP0 ;  /* 0x000000ff042e7287 */ /* 0x000fe60008000000 */
[----:B------:R-:W-:Y:S05]  /*8a20*/  @P0 LEA R2, R2, UR43, 0x3 ;  /* 0x0000002b02020c11 */ /* 0x000fea000f8e18ff */
[----:B------:R-:W-:Y:S05]  /*8a30*/  @P0 VIADD R2, R2, 0x60 ;  /* 0x0000006002020836 */ /* 0x000fea0000000000 */
[----:B------:R-:W-:Y:S04]  /*8a40*/  @P0 PRMT R0, R0, 0x654, R2 ;  /* 0x0000065400000816 */ /* 0x000fe80000000002 */
[----:B------:R2:W-:Y:S03]  /*8a50*/  @P0 SYNCS.ARRIVE.TRANS64.RED.A1T0 RZ, [R0+URZ], RZ ;  /* 0x000000ff00ff09a7 */ /* 0x0005e600081004ff */
.L_x_143:
[----:B------:R-:W-:Y:S01]  /*8a60*/  R2UR UR4, R50 ;  /* 0x00000000320472ca */ /* 0x000fe200000e0000 */
[----:B------:R-:W-:Y:S01]  /*8a70*/  UISETP.NE.AND UP0, UPT, UR62, URZ, UPT ;  /* 0x000000ff3e00728c */ /* 0x000fe2000bf05270 */
[----:B------:R-:W-:Y:S01]  /*8a80*/  ISETP.NE.AND P0, PT, R55, 0x2, PT ;  /* 0x000000023700780c */ /* 0x000fe20003f05270 */
[----:B------:R-:W-:Y:S01]  /*8a90*/  UIADD3 UR24, UPT, UPT, UR37, UR63, URZ ;  /* 0x0000003f25187290 */ /* 0x000fe2000fffe0ff */
[----:B------:R-:W-:Y:S01]  /*8aa0*/  ISETP.NE.AND P1, PT, R22, 0x4, PT ;  /* 0x000000041600780c */ /* 0x000fe20003f25270 */
[----:B------:R-:W-:Y:S01]  /*8ab0*/  UIADD3 UR52, UPT, UPT, UR52, 0x4, URZ ;  /* 0x0000000434347890 */ /* 0x000fe2000fffe0ff */
[----:B------:R-:W-:Y:S01]  /*8ac0*/  SEL R2, RZ, 0x1, P0 ;  /* 0x00000001ff027807 */ /* 0x000fe20000000000 */
[----:B------:R-:W-:Y:S01]  /*8ad0*/  UMOV UR36, UR61 ;  /* 0x0000003d00247c82 */ /* 0x000fe20008000000 */
[----:B--2---:R-:W-:Y:S02]  /*8ae0*/  SEL R0, RZ, 0x1, P1 ;  /* 0x00000001ff007807 */ /* 0x004fe40000800000 */
[----:B------:R-:W-:Y:S02]  /*8af0*/  LOP3.LUT R57, R57, R2, RZ, 0x3c, !PT ;  /* 0x0000000239397212 */ /* 0x000fe400078e3cff */
[----:B------:R-:W-:Y:S01]  /*8b00*/  LOP3.LUT R58, R58, R0, RZ, 0x3c, !PT ;  /* 0x000000003a3a7212 */ /* 0x000fe200078e3cff */
[----:B------:R-:W-:Y:S01]  /*8b10*/  UIADD3 UR20, UPT, UPT, UR38, UR4, URZ ;  /* 0x0000000426147290 */ /* 0x000fe2000fffe0ff */
[----:B------:R-:W-:Y:S02]  /*8b20*/  SEL R55, R55, RZ, P0 ;  /* 0x000000ff37377207 */ /* 0x000fe40000000000 */
[----:B------:R-:W-:Y:S01]  /*8b30*/  SEL R22, R22, RZ, P1 ;  /* 0x000000ff16167207 */ /* 0x000fe20000800000 */
[----:B------:R-:W-:Y:S08]  /*8b40*/  BRA.U UP0, `(.L_x_144) ;  /* 0xffffffcd005c7547 */ /* 0x000ff0000b83ffff */
[----:B------:R-:W-:-:S13]  /*8b50*/  R2UR UR4, R51 ;  /* 0x00000000330472ca */ /* 0x000fda00000e0000 */
[----:B------:R-:W-:-:S09]  /*8b60*/  UISETP.NE.AND UP0, UPT, UR4, URZ, UPT ;  /* 0x000000ff0400728c */ /* 0x000fd2000bf05270 */
[----:B------:R-:W-:Y:S05]  /*8b70*/  BRA.U !UP0, `(.L_x_145) ;  /* 0x0000000108487547 */ /* 0x000fea000b800000 */
[----:B------:R-:W2:Y:S02]  /*8b80*/  LDCU.64 UR4, c[0x0][0x890] ;  /* 0x00011200ff0477ac */ /* 0x000ea40008000a00 */
[----:B--2---:R-:W-:-:S04]  /*8b90*/  UISETP.NE.U32.AND UP0, UPT, UR4, URZ, UPT ;  /* 0x000000ff0400728c */ /* 0x004fc8000bf05070 */
[----:B------:R-:W-:-:S09]  /*8ba0*/  UISETP.NE.AND.EX UP0, UPT, UR5, URZ, UPT, UP0 ;  /* 0x000000ff0500728c */ /* 0x000fd2000bf05300 */
[----:B------:R-:W-:Y:S05]  /*8bb0*/  BRA.U UP0, `(.L_x_146) ;  /* 0x00000001000c7547 */ /* 0x000fea000b800000 */
[----:B------:R-:W-:-:S13]  /*8bc0*/  FSETP.NEU.AND P0, PT, R27, RZ, PT ;  /* 0x000000ff1b00720b */ /* 0x000fda0003f0d000 */
[----:B------:R-:W-:Y:S05]  /*8bd0*/  @!P0 EXIT ;  /* 0x000000000000894d */ /* 0x000fea0003800000 */
[----:B------:R-:W-:Y:S05]  /*8be0*/  BRA `(.L_x_145) ;  /* 0x00000000002c7947 */ /* 0x000fea0003800000 */
.L_x_146:
[----:B------:R-:W-:Y:S01]  /*8bf0*/  ISETP.NE.AND P0, PT, R54, RZ, PT ;  /* 0x000000ff3600720c */ /* 0x000fe20003f05270 */
[----:B------:R-:W-:-:S12]  /*8c00*/  BSSY.RECONVERGENT B0, `(.L_x_145) ;  /* 0x0000009000007945 */ /* 0x000fd80003800200 */
[----:B------:R-:W-:Y:S05]  /*8c10*/  @P0 BRA `(.L_x_147) ;  /* 0x0000000000140947 */ /* 0x000fea0003800000 */
[----:B------:R-:W2:Y:S02]  /*8c20*/  LDCU.64 UR4, c[0x0][0x888] ;  /* 0x00011100ff0477ac */ /* 0x000ea40008000a00 */
[----:B--2---:R-:W-:-:S04]  /*8c30*/  ISETP.NE.U32.AND P0, PT, RZ, UR4, PT ;  /* 0x00000004ff007c0c */ /* 0x004fc8000bf05070 */
[----:B------:R-:W-:-:S13]  /*8c40*/  ISETP.NE.AND.EX P0, PT, RZ, UR5, PT, P0 ;  /* 0x00000005ff007c0c */ /* 0x000fda000bf05300 */
[----:B------:R-:W-:Y:S05]  /*8c50*/  @!P0 EXIT ;  /* 0x000000000000894d */ /* 0x000fea0003800000 */
[----:B------:R-:W-:Y:S05]  /*8c60*/  BRA `(.L_x_148) ;  /* 0x0000000000087947 */ /* 0x000fea0003800000 */
.L_x_147:
[----:B------:R-:W-:-:S13]  /*8c70*/  FSETP.NEU.AND P0, PT, R27, RZ, PT ;  /* 0x000000ff1b00720b */ /* 0x000fda0003f0d000 */
[----:B------:R-:W-:Y:S05]  /*8c80*/  @!P0 EXIT ;  /* 0x000000000000894d */ /* 0x000fea0003800000 */
.L_x_148:
[----:B------:R-:W-:Y:S05]  /*8c90*/  BSYNC.RECONVERGENT B0 ;  /* 0x0000000000007941 */ /* 0x000fea0003800200 */
.L_x_145:
[----:B------:R-:W-:Y:S01]  /*8ca0*/  ULEA UR4, UR46, UR43, 0x3 ;  /* 0x0000002b2e047291 */ /* 0x000fe2000f8e18ff */
[----:B------:R-:W-:-:S04]  /*8cb0*/  DEPBAR.LE SB0, 0x0 ;  /* 0x000080000000791a */ /* 0x000fc80000000000 */
[----:B------:R-:W-:-:S04]  /*8cc0*/  UIADD3 UR4, UPT, UPT, UR4, 0x60, URZ ;  /* 0x0000006004047890 */ /* 0x000fc8000fffe0ff */
[----:B------:R-:W-:-:S09]  /*8cd0*/  UPRMT UR4, UR47, 0x654, UR4 ;  /* 0x000006542f047896 */ /* 0x000fd20008000004 */
[----:B------:R-:W-:Y:S01]  /*8ce0*/  SYNCS.ARRIVE.TRANS64.RED.A1T0 RZ, [UR4], RZ ;  /* 0x000000ffffff79a7 */ /* 0x000fe20008100404 */
[----:B------:R-:W-:Y:S05]  /*8cf0*/  EXIT ;  /* 0x000000000000794d */ /* 0x000fea0003800000 */
.L_x_24:
[----:B--2---:R2:W3:Y:S02]  /*8d00*/  SYNCS.PHASECHK.TRANS64.TRYWAIT P0, [R0+URZ+0x100], R2 ;  /* 0x00010002000075a7 */ /* 0x0044e400080011ff */
[----:B---3--:R-:W-:Y:S05]  /*8d10*/  @!P0 NANOSLEEP.SYNCS 0x989680 ;  /* 0x009896800000895d */ /* 0x008fea0003900000 */
[----:B------:R-:W3:Y:S02]  /*8d20*/  @!P0 SYNCS.PHASECHK.TRANS64 P0, [R0+URZ+0x100], R2 ;  /* 0x00010002000085a7 */ /* 0x000ee400080010ff */
[----:B---3--:R-:W-:Y:S05]  /*8d30*/  @!P0 BRA `(.L_x_24) ;  /* 0xfffffffc00f08947 */ /* 0x008fea000383ffff */
[----:B------:R-:W-:Y:S05]  /*8d40*/  BRA `(.L_x_149) ;  /* 0xffffff8c00347947 */ /* 0x000fea000383ffff */
.L_x_27:
[----:B-1----:R-:W-:-:S07]  /*8d50*/  MOV R0, UR33 ;  /* 0x0000002100007c02 */ /* 0x002fce0008000f00 */
.L_x_150:
[----:B-1----:R1:W2:Y:S02]  /*8d60*/  SYNCS.PHASECHK.TRANS64.TRYWAIT P0, [R0+URZ+0x20], R3 ;  /* 0x00002003000075a7 */ /* 0x0022a400080011ff */
[----:B--2---:R-:W-:Y:S05]  /*8d70*/  @!P0 NANOSLEEP.SYNCS 0x989680 ;  /* 0x009896800000895d */ /* 0x004fea0003900000 */
[----:B------:R-:W2:Y:S02]  /*8d80*/  @!P0 SYNCS.PHASECHK.TRANS64 P0, [R0+URZ+0x20], R3 ;  /* 0x00002003000085a7 */ /* 0x000ea400080010ff */
[----:B--2---:R-:W-:Y:S05]  /*8d90*/  @!P0 BRA `(.L_x_150) ;  /* 0xfffffffc00f08947 */ /* 0x004fea000383ffff */
[----:B------:R-:W-:Y:S05]  /*8da0*/  BRA `(.L_x_26) ;  /* 0xffffff8c008c7947 */ /* 0x000fea000383ffff */
.L_x_34:
[----:B-1----:R-:W-:-:S07]  /*8db0*/  MOV R0, UR17 ;  /* 0x0000001100007c02 */ /* 0x002fce0008000f00 */
.L_x_151:
[----:B-1----:R1:W2:Y:S02]  /*8dc0*/  SYNCS.PHASECHK.TRANS64.TRYWAIT P0, [R0+URZ+0x20], R3 ;  /* 0x00002003000075a7 */ /* 0x0022a400080011ff */
[----:B--2---:R-:W-:Y:S05]  /*8dd0*/  @!P0 NANOSLEEP.SYNCS 0x989680 ;  /* 0x009896800000895d */ /* 0x004fea0003900000 */
[----:B------:R-:W2:Y:S02]  /*8de0*/  @!P0 SYNCS.PHASECHK.TRANS64 P0, [R0+URZ+0x20], R3 ;  /* 0x00002003000085a7 */ /* 0x000ea400080010ff */
[----:B--2---:R-:W-:Y:S05]  /*8df0*/  @!P0 BRA `(.L_x_151) ;  /* 0xfffffffc00f08947 */ /* 0x004fea000383ffff */
[----:B------:R-:W-:Y:S05]  /*8e00*/  BRA `(.L_x_33) ;  /* 0xffffff90004c7947 */ /* 0x000fea000383ffff */
.L_x_39:
[----:B-1----:R1:W2:Y:S02]  /*8e10*/  SYNCS.PHASECHK.TRANS64.TRYWAIT P0, [R3+URZ+0x90], R0 ;  /* 0x00009000030075a7 */ /* 0x0022a400080011ff */
[----:B--2---:R-:W-:Y:S05]  /*8e20*/  @!P0 NANOSLEEP.SYNCS 0x989680 ;  /* 0x009896800000895d */ /* 0x004fea0003900000 */
[----:B------:R-:W2:Y:S02]  /*8e30*/  @!P0 SYNCS.PHASECHK.TRANS64 P0, [R3+URZ+0x90], R0 ;  /* 0x00009000030085a7 */ /* 0x000ea400080010ff */
[----:B--2---:R-:W-:Y:S05]  /*8e40*/  @!P0 BRA `(.L_x_39) ;  /* 0xfffffffc00f08947 */ /* 0x004fea000383ffff */
[----:B------:R-:W-:Y:S05]  /*8e50*/  BRA `(.L_x_152) ;  /* 0xffffff9000f47947 */ /* 0x000fea000383ffff */
.L_x_43:
[----:B------:R-:W-:-:S07]  /*8e60*/  MOV R0, UR4 ;  /* 0x0000000400007c02 */ /* 0x000fce0008000f00 */
.L_x_153:
[----:B-1----:R1:W2:Y:S02]  /*8e70*/  SYNCS.PHASECHK.TRANS64.TRYWAIT P0, [R0+URZ], R2 ;  /* 0x00000002000075a7 */ /* 0x0022a400080011ff */
[----:B--2---:R-:W-:Y:S05]  /*8e80*/  @!P0 NANOSLEEP.SYNCS 0x989680 ;  /* 0x009896800000895d */ /* 0x004fea0003900000 */
[----:B------:R-:W2:Y:S02]  /*8e90*/  @!P0 SYNCS.PHASECHK.TRANS64 P0, [R0+URZ], R2 ;  /* 0x00000002000085a7 */ /* 0x000ea400080010ff */
[----:B--2---:R-:W-:Y:S05]  /*8ea0*/  @!P0 BRA `(.L_x_153) ;  /* 0xfffffffc00f08947 */ /* 0x004fea000383ffff */
[----:B------:R-:W-:Y:S05]  /*8eb0*/  BRA `(.L_x_154) ;  /* 0xffffff98009c7947 */ /* 0x000fea000383ffff */
.L_x_44:
[----:B------:R-:W-:-:S07]  /*8ec0*/  MOV R0, UR5 ;  /* 0x0000000500007c02 */ /* 0x000fce0008000f00 */
.L_x_155:
[----:B-1----:R1:W2:Y:S02]  /*8ed0*/  SYNCS.PHASECHK.TRANS64.TRYWAIT P0, [R0+URZ], R3 ;  /* 0x00000003000075a7 */ /* 0x0022a400080011ff */
[----:B--2---:R-:W-:Y:S05]  /*8ee0*/  @!P0 NANOSLEEP.SYNCS 0x989680 ;  /* 0x009896800000895d */ /* 0x004fea0003900000 */
[----:B------:R-:W2:Y:S02]  /*8ef0*/  @!P0 SYNCS.PHASECHK.TRANS64 P0, [R0+URZ], R3 ;  /* 0x00000003000085a7 */ /* 0x000ea400080010ff */
[----:B--2---:R-:W-:Y:S05]  /*8f00*/  @!P0 BRA `(.L_x_155) ;  /* 0xfffffffc00f08947 */ /* 0x004fea000383ffff */
[----:B------:R-:W-:Y:S05]  /*8f10*/  BRA `(.L_x_156) ;  /* 0xffffff9800a87947 */ /* 0x000fea000383ffff */
.L_x_45:
[----:B------:R-:W-:-:S07]  /*8f20*/  MOV R0, UR5 ;  /* 0x0000000500007c02 */ /* 0x000fce0008000f00 */
.L_x_157:
[----:B-1----:R1:W2:Y:S02]  /*8f30*/  SYNCS.PHASECHK.TRANS64.TRYWAIT P0, [R0+URZ], R3 ;  /* 0x00000003000075a7 */ /* 0x0022a400080011ff */
[----:B--2---:R-:W-:Y:S05]  /*8f40*/  @!P0 NANOSLEEP.SYNCS 0x989680 ;  /* 0x009896800000895d */ /* 0x004fea0003900000 */
[----:B------:R-:W2:Y:S02]  /*8f50*/  @!P0 SYNCS.PHASECHK.TRANS64 P0, [R0+URZ], R3 ;  /* 0x00000003000085a7 */ /* 0x000ea400080010ff */
[----:B--2---:R-:W-:Y:S05]  /*8f60*/  @!P0 BRA `(.L_x_157) ;  /* 0xfffffffc00f08947 */ /* 0x004fea000383ffff */
[----:B------:R-:W-:Y:S05]  /*8f70*/  BRA `(.L_x_158) ;  /* 0xffffff9800b47947 */ /* 0x000fea000383ffff */
.L_x_48:
[----:B-1----:R1:W2:Y:S02]  /*8f80*/  SYNCS.PHASECHK.TRANS64.TRYWAIT P0, [R2+URZ+0xf0], R4 ;  /* 0x0000f004020075a7 */ /* 0x0022a400080011ff */
[----:B--2---:R-:W-:Y:S05]  /*8f90*/  @!P0 NANOSLEEP.SYNCS 0x989680 ;  /* 0x009896800000895d */ /* 0x004fea0003900000 */
[----:B------:R-:W2:Y:S02]  /*8fa0*/  @!P0 SYNCS.PHASECHK.TRANS64 P0, [R2+URZ+0xf0], R4 ;  /* 0x0000f004020085a7 */ /* 0x000ea400080010ff */
[----:B--2---:R-:W-:Y:S05]  /*8fb0*/  @!P0 BRA `(.L_x_48) ;  /* 0xfffffffc00f08947 */ /* 0x004fea000383ffff */
[----:B------:R-:W-:Y:S05]  /*8fc0*/  BRA `(.L_x_159) ;  /* 0xffffff9c00107947 */ /* 0x000fea000383ffff */
.L_x_49:
[----:B------:R-:W-:-:S07]  /*8fd0*/  MOV R2, UR4 ;  /* 0x0000000400027c02 */ /* 0x000fce0008000f00 */
.L_x_160:
[----:B-1----:R1:W2:Y:S02]  /*8fe0*/  SYNCS.PHASECHK.TRANS64.TRYWAIT P0, [R2+URZ+0xa0], R5 ;  /* 0x0000a005020075a7 */ /* 0x0022a400080011ff */
[----:B--2---:R-:W-:Y:S05]  /*8ff0*/  @!P0 NANOSLEEP.SYNCS 0x989680 ;  /* 0x009896800000895d */ /* 0x004fea0003900000 */
[----:B------:R-:W2:Y:S02]  /*9000*/  @!P0 SYNCS.PHASECHK.TRANS64 P0, [R2+URZ+0xa0], R5 ;  /* 0x0000a005020085a7 */ /* 0x000ea400080010ff */
[----:B--2---:R-:W-:Y:S05]  /*9010*/  @!P0 BRA `(.L_x_160) ;  /* 0xfffffffc00f08947 */ /* 0x004fea000383ffff */
[----:B------:R-:W-:Y:S05]  /*9020*/  BRA `(.L_x_161) ;  /* 0xffffff9c00207947 */ /* 0x000fea000383ffff */
.L_x_50:
[----:B-1----:R1:W2:Y:S02]  /*9030*/  SYNCS.PHASECHK.TRANS64.TRYWAIT P1, [R2+URZ+0x90], R4 ;  /* 0x00009004020075a7 */ /* 0x0022a400080211ff */
[----:B--2---:R-:W-:Y:S05]  /*9040*/  @!P1 NANOSLEEP.SYNCS 0x989680 ;  /* 0x009896800000995d */ /* 0x004fea0003900000 */
[----:B------:R-:W2:Y:S02]  /*9050*/  @!P1 SYNCS.PHASECHK.TRANS64 P1, [R2+URZ+0x90], R4 ;  /* 0x00009004020095a7 */ /* 0x000ea400080210ff */
[----:B--2---:R-:W-:Y:S05]  /*9060*/  @!P1 BRA `(.L_x_50) ;  /* 0xfffffffc00f09947 */ /* 0x004fea000383ffff */
[----:B------:R-:W-:Y:S05]  /*9070*/  BRA `(.L_x_162) ;  /* 0xffffff9c00507947 */ /* 0x000fea000383ffff */
.L_x_53:
[----:B------:R-:W-:-:S07]  /*9080*/  MOV R0, UR4 ;  /* 0x0000000400007c02 */ /* 0x000fce0008000f00 */
.L_x_163:
[----:B-1----:R1:W2:Y:S02]  /*9090*/  SYNCS.PHASECHK.TRANS64.TRYWAIT P0, [R0+URZ+0xa0], R2 ;  /* 0x0000a002000075a7 */ /* 0x0022a400080011ff */
[----:B--2---:R-:W-:Y:S05]  /*90a0*/  @!P0 NANOSLEEP.SYNCS 0x989680 ;  /* 0x009896800000895d */ /* 0x004fea0003900000 */
[----:B------:R-:W2:Y:S02]  /*90b0*/  @!P0 SYNCS.PHASECHK.TRANS64 P0, [R0+URZ+0xa0], R2 ;  /* 0x0000a002000085a7 */ /* 0x000ea400080010ff */
[----:B--2---:R-:W-:Y:S05]  /*90c0*/  @!P0 BRA `(.L_x_163) ;  /* 0xfffffffc00f08947 */ /* 0x004fea000383ffff */
[----:B------:R-:W-:Y:S05]  /*90d0*/  BRA `(.L_x_52) ;  /* 0xffffff9c00a47947 */ /* 0x000fea000383ffff */
.L_x_62:
[----:B-1----:R-:W-:-:S04]  /*90e0*/  MOV R5, UR5 ;  /* 0x0000000500057c02 */ /* 0x002fc80008000f00 */
[----:B------:R1:W2:Y:S03]  /*90f0*/  SYNCS.PHASECHK.TRANS64.TRYWAIT P0, [R5+URZ+0x8], R6 ;  /* 0x00000806050075a7 */ /* 0x0002a600080011ff */
[----:B--2---:R-:W-:Y:S05]  /*9100*/  @!P0 NANOSLEEP.SYNCS 0x989680 ;  /* 0x009896800000895d */ /* 0x004fea0003900000 */
[----:B------:R-:W2:Y:S02]  /*9110*/  @!P0 SYNCS.PHASECHK.TRANS64 P0, [R5+URZ+0x8], R6 ;  /* 0x00000806050085a7 */ /* 0x000ea400080010ff */
[----:B--2---:R-:W-:Y:S05]  /*9120*/  @!P0 BRA `(.L_x_62) ;  /* 0xfffffffc00ec8947 */ /* 0x004fea000383ffff */
[----:B------:R-:W-:Y:S05]  /*9130*/  BRA `(.L_x_61) ;  /* 0xffffffa000587947 */ /* 0x000fea000383ffff */
.L_x_64:
[----:B------:R-:W-:Y:S01]  /*9140*/  BSSY B0, `(.L_x_164) ;  /* 0x0000006000007945 */ /* 0x000fe20003800000 */
[----:B------:R-:W-:-:S07]  /*9150*/  MOV R15, 0xffffffff ;  /* 0xffffffff000f7802 */ /* 0x000fce0000000f00 */
[----:B-1---5:R-:W-:Y:S05]  /*9160*/  WARPSYNC.COLLECTIVE R15, `(.L_x_165) ;  /* 0x000000000f0c7348 */ /* 0x022fea0003c00000 */
[----:B------:R-:W-:Y:S02]  /*9170*/  ELECT P6, UR79, PT ;  /* 0x00000000004f782f */ /* 0x000fe400038c0000 */
[----:B------:R-:W-:Y:S01]  /*9180*/  MOV R14, UR79 ;  /* 0x0000004f000e7c02 */ /* 0x000fe20008000f00 */
[----:B-1---5:R-:W-:Y:S10]  /*9190*/  ENDCOLLECTIVE ;  /* 0x000000000000791b */ /* 0x022ff40003800000 */
.L_x_165:
[----:B------:R-:W-:Y:S05]  /*91a0*/  BSYNC B0 ;  /* 0x0000000000007941 */ /* 0x000fea0003800000 */
.L_x_164:
[----:B------:R-:W-:Y:S05]  /*91b0*/  BRA `(.L_x_166) ;  /* 0xffffffa000887947 */ /* 0x000fea000383ffff */
.L_x_66:
[----:B-1----:R-:W-:-:S04]  /*91c0*/  MOV R0, UR5 ;  /* 0x0000000500007c02 */ /* 0x002fc80008000f00 */
[----:B------:R1:W2:Y:S03]  /*91d0*/  SYNCS.PHASECHK.TRANS64.TRYWAIT P0, [R0+URZ+0x8], R4 ;  /* 0x00000804000075a7 */ /* 0x0002a600080011ff */
[----:B--2---:R-:W-:Y:S05]  /*91e0*/  @!P0 NANOSLEEP.SYNCS 0x989680 ;  /* 0x009896800000895d */ /* 0x004fea0003900000 */
[----:B------:R-:W2:Y:S02]  /*91f0*/  @!P0 SYNCS.PHASECHK.TRANS64 P0, [R0+URZ+0x8], R4 ;  /* 0x00000804000085a7 */ /* 0x000ea400080010ff */
[----:B--2---:R-:W-:Y:S05]  /*9200*/  @!P0 BRA `(.L_x_66) ;  /* 0xfffffffc00ec8947 */ /* 0x004fea000383ffff */
[----:B------:R-:W-:Y:S05]  /*9210*/  BRA `(.L_x_65) ;  /* 0xffffffa0008c7947 */ /* 0x000fea000383ffff */
.L_x_67:
[----:B-1----:R1:W2:Y:S02]  /*9220*/  SYNCS.PHASECHK.TRANS64.TRYWAIT P0, [R0+URZ+0x90], R4 ;  /* 0x00009004000075a7 */ /* 0x0022a400080011ff */
[----:B--2---:R-:W-:Y:S05]  /*9230*/  @!P0 NANOSLEEP.SYNCS 0x989680 ;  /* 0x009896800000895d */ /* 0x004fea0003900000 */
[----:B------:R-:W2:Y:S02]  /*9240*/  @!P0 SYNCS.PHASECHK.TRANS64 P0, [R0+URZ+0x90], R4 ;  /* 0x00009004000085a7 */ /* 0x000ea400080010ff */
[----:B--2---:R-:W-:Y:S05]  /*9250*/  @!P0 BRA `(.L_x_67) ;  /* 0xfffffffc00f08947 */ /* 0x004fea000383ffff */
[----:B------:R-:W-:Y:S05]  /*9260*/  BRA `(.L_x_167) ;  /* 0xffffffa400687947 */ /* 0x000fea000383ffff */
.L_x_69:
[----:B------:R-:W-:-:S07]  /*9270*/  MOV R0, UR23 ;  /* 0x0000001700007c02 */ /* 0x000fce0008000f00 */
.L_x_168:
[----:B-1----:R1:W2:Y:S02]  /*9280*/  SYNCS.PHASECHK.TRANS64.TRYWAIT P0, [R0+URZ+0xd0], R4 ;  /* 0x0000d004000075a7 */ /* 0x0022a400080011ff */
[----:B--2---:R-:W-:Y:S05]  /*9290*/  @!P0 NANOSLEEP.SYNCS 0x989680 ;  /* 0x009896800000895d */ /* 0x004fea0003900000 */
[----:B------:R-:W2:Y:S02]  /*92a0*/  @!P0 SYNCS.PHASECHK.TRANS64 P0, [R0+URZ+0xd0], R4 ;  /* 0x0000d004000085a7 */ /* 0x000ea400080010ff */
[----:B--2---:R-:W-:Y:S05]  /*92b0*/  @!P0 BRA `(.L_x_168) ;  /* 0xfffffffc00f08947 */ /* 0x004fea000383ffff */
[----:B------:R-:W-:Y:S05]  /*92c0*/  BRA `(.L_x_169) ;  /* 0xffffffa400b47947 */ /* 0x000fea000383ffff */
.L_x_72:
[----:B------:R-:W-:Y:S07]  /*92d0*/  MOV R0, UR5 ;  /* 0x0000000500007c02 */ /* 0x000fee0008000f00 */
.L_x_170:
[----:B-1----:R1:W2:Y:S02]  /*92e0*/  SYNCS.PHASECHK.TRANS64.TRYWAIT P0, [R0+URZ], R4 ;  /* 0x00000004000075a7 */ /* 0x0022a400080011ff */
[----:B--2---:R-:W-:Y:S05]  /*92f0*/  @!P0 NANOSLEEP.SYNCS 0x989680 ;  /* 0x009896800000895d */ /* 0x004fea0003900000 */
[----:B------:R-:W2:Y:S02]  /*9300*/  @!P0 SYNCS.PHASECHK.TRANS64 P0, [R0+URZ], R4 ;  /* 0x00000004000085a7 */ /* 0x000ea400080010ff */
[----:B--2---:R-:W-:Y:S05]  /*9310*/  @!P0 BRA `(.L_x_170) ;  /* 0xfffffffc00f08947 */ /* 0x004fea000383ffff */
[----:B------:R-:W-:Y:S05]  /*9320*/  BRA `(.L_x_71) ;  /* 0xffffffa400c87947 */ /* 0x000fea000383ffff */
.L_x_76:
[----:B-1----:R-:W-:-:S07]  /*9330*/  MOV R0, UR4 ;  /* 0x0000000400007c02 */ /* 0x002fce0008000f00 */
.L_x_171:
[----:B-1----:R1:W2:Y:S02]  /*9340*/  SYNCS.PHASECHK.TRANS64.TRYWAIT P0, [R0+URZ], R2 ;  /* 0x00000002000075a7 */ /* 0x0022a400080011ff */
[----:B--2---:R-:W-:Y:S05]  /*9350*/  @!P0 NANOSLEEP.SYNCS 0x989680 ;  /* 0x009896800000895d */ /* 0x004fea0003900000 */
[----:B------:R-:W2:Y:S02]  /*9360*/  @!P0 SYNCS.PHASECHK.TRANS64 P0, [R0+URZ], R2 ;  /* 0x00000002000085a7 */ /* 0x000ea400080010ff */
[----:B--2---:R-:W-:Y:S05]  /*9370*/  @!P0 BRA `(.L_x_171) ;  /* 0xfffffffc00f08947 */ /* 0x004fea000383ffff */
[----:B------:R-:W-:Y:S05]  /*9380*/  BRA `(.L_x_172) ;  /* 0xffffffa800947947 */ /* 0x000fea000383ffff */
.L_x_77:
[----:B------:R-:W-:-:S07]  /*9390*/  MOV R0, UR5 ;  /* 0x0000000500007c02 */ /* 0x000fce0008000f00 */
.L_x_173:
[----:B-1----:R1:W2:Y:S02]  /*93a0*/  SYNCS.PHASECHK.TRANS64.TRYWAIT P0, [R0+URZ], R3 ;  /* 0x00000003000075a7 */ /* 0x0022a400080011ff */
[----:B--2---:R-:W-:Y:S05]  /*93b0*/  @!P0 NANOSLEEP.SYNCS 0x989680 ;  /* 0x009896800000895d */ /* 0x004fea0003900000 */
[----:B------:R-:W2:Y:S02]  /*93c0*/  @!P0 SYNCS.PHASECHK.TRANS64 P0, [R0+URZ], R3 ;  /* 0x00000003000085a7 */ /* 0x000ea400080010ff */
[----:B--2---:R-:W-:Y:S05]  /*93d0*/  @!P0 BRA `(.L_x_173) ;  /* 0xfffffffc00f08947 */ /* 0x004fea000383ffff */
[----:B------:R-:W-:Y:S05]  /*93e0*/  BRA `(.L_x_174) ;  /* 0xffffffa800a07947 */ /* 0x000fea000383ffff */
.L_x_78:
[----:B------:R-:W-:-:S07]  /*93f0*/  MOV R0, UR5 ;  /* 0x0000000500007c02 */ /* 0x000fce0008000f00 */
.L_x_175:
[----:B-1----:R1:W2:Y:S02]  /*9400*/  SYNCS.PHASECHK.TRANS64.TRYWAIT P0, [R0+URZ], R3 ;  /* 0x00000003000075a7 */ /* 0x0022a400080011ff */
[----:B--2---:R-:W-:Y:S05]  /*9410*/  @!P0 NANOSLEEP.SYNCS 0x989680 ;  /* 0x009896800000895d */ /* 0x004fea0003900000 */
[----:B------:R-:W2:Y:S02]  /*9420*/  @!P0 SYNCS.PHASECHK.TRANS64 P0, [R0+URZ], R3 ;  /* 0x00000003000085a7 */ /* 0x000ea400080010ff */
[----:B--2---:R-:W-:Y:S05]  /*9430*/  @!P0 BRA `(.L_x_175) ;  /* 0xfffffffc00f08947 */ /* 0x004fea000383ffff */
[----:B------:R-:W-:Y:S05]  /*9440*/  BRA `(.L_x_176) ;  /* 0xffffffa800ac7947 */ /* 0x000fea000383ffff */
.L_x_81:
[----:B------:R-:W-:-:S07]  /*9450*/  MOV R0, UR17 ;  /* 0x0000001100007c02 */ /* 0x000fce0008000f00 */
.L_x_177:
[----:B-1----:R1:W2:Y:S02]  /*9460*/  SYNCS.PHASECHK.TRANS64.TRYWAIT P1, [R0+URZ+0x110], R2 ;  /* 0x00011002000075a7 */ /* 0x0022a400080211ff */
[----:B--2---:R-:W-:Y:S05]  /*9470*/  @!P1 NANOSLEEP.SYNCS 0x989680 ;  /* 0x009896800000995d */ /* 0x004fea0003900000 */
[----:B------:R-:W2:Y:S02]  /*9480*/  @!P1 SYNCS.PHASECHK.TRANS64 P1, [R0+URZ+0x110], R2 ;  /* 0x00011002000095a7 */ /* 0x000ea400080210ff */
[----:B--2---:R-:W-:Y:S05]  /*9490*/  @!P1 BRA `(.L_x_177) ;  /* 0xfffffffc00f09947 */ /* 0x004fea000383ffff */
[----:B------:R-:W-:Y:S05]  /*94a0*/  BRA `(.L_x_178) ;  /* 0xffffffa800f87947 */ /* 0x000fea000383ffff */
.L_x_86:
[----:B--2---:R2:W3:Y:S02]  /*94b0*/  SYNCS.PHASECHK.TRANS64.TRYWAIT P0, [R12+URZ+0x90], R0 ;  /* 0x000090000c0075a7 */ /* 0x0044e400080011ff */
[----:B---3--:R-:W-:Y:S05]  /*94c0*/  @!P0 NANOSLEEP.SYNCS 0x989680 ;  /* 0x009896800000895d */ /* 0x008fea0003900000 */
[----:B------:R-:W3:Y:S02]  /*94d0*/  @!P0 SYNCS.PHASECHK.TRANS64 P0, [R12+URZ+0x90], R0 ;  /* 0x000090000c0085a7 */ /* 0x000ee400080010ff */
[----:B---3--:R-:W-:Y:S05]  /*94e0*/  @!P0 BRA `(.L_x_86) ;  /* 0xfffffffc00f08947 */ /* 0x008fea000383ffff */
[----:B------:R-:W-:Y:S05]  /*94f0*/  BRA `(.L_x_179) ;  /* 0xffffffb000207947 */ /* 0x000fea000383ffff */
.L_x_89:
[----:B-1----:R-:W-:Y:S07]  /*9500*/  MOV R0, UR21 ;  /* 0x0000001500007c02 */ /* 0x002fee0008000f00 */
.L_x_180:
[----:B-1----:R1:W2:Y:S02]  /*9510*/  SYNCS.PHASECHK.TRANS64.TRYWAIT P2, [R0+URZ+0x88], R6 ;  /* 0x00008806000075a7 */ /* 0x0022a400080411ff */
[----:B--2---:R-:W-:Y:S05]  /*9520*/  @!P2 NANOSLEEP.SYNCS 0x989680 ;  /* 0x009896800000a95d */ /* 0x004fea0003900000 */
[----:B------:R-:W2:Y:S02]  /*9530*/  @!P2 SYNCS.PHASECHK.TRANS64 P2, [R0+URZ+0x88], R6 ;  /* 0x000088060000a5a7 */ /* 0x000ea400080410ff */
[----:B--2---:R-:W-:Y:S05]  /*9540*/  @!P2 BRA `(.L_x_180) ;  /* 0xfffffffc00f0a947 */ /* 0x004fea000383ffff */
[----:B------:R-:W-:Y:S05]  /*9550*/  BRA `(.L_x_88) ;  /* 0xffffffb400887947 */ /* 0x000fea000383ffff */
.L_x_92:
[----:B------:R-:W-:Y:S07]  /*9560*/  MOV R0, UR21 ;  /* 0x0000001500007c02 */ /* 0x000fee0008000f00 */
.L_x_181:
[----:B-1----:R1:W2:Y:S02]  /*9570*/  SYNCS.PHASECHK.TRANS64.TRYWAIT P0, [R0+URZ+0x60], R9 ;  /* 0x00006009000075a7 */ /* 0x0022a400080011ff */
[----:B--2---:R-:W-:Y:S05]  /*9580*/  @!P0 NANOSLEEP.SYNCS 0x989680 ;  /* 0x009896800000895d */ /* 0x004fea0003900000 */
[----:B------:R-:W2:Y:S02]  /*9590*/  @!P0 SYNCS.PHASECHK.TRANS64 P0, [R0+URZ+0x60], R9 ;  /* 0x00006009000085a7 */ /* 0x000ea400080010ff */
[----:B--2---:R-:W-:Y:S05]  /*95a0*/  @!P0 BRA `(.L_x_181) ;  /* 0xfffffffc00f08947 */ /* 0x004fea000383ffff */
[----:B------:R-:W-:Y:S05]  /*95b0*/  BRA `(.L_x_182) ;  /* 0xffffffb400e47947 */ /* 0x000fea000383ffff */
.L_x_93:
[----:B------:R-:W-:Y:S07]  /*95c0*/  MOV R0, UR21 ;  /* 0x0000001500007c02 */ /* 0x000fee0008000f00 */
.L_x_183:
[----:B-1----:R1:W2:Y:S02]  /*95d0*/  SYNCS.PHASECHK.TRANS64.TRYWAIT P0, [R0+URZ+0x68], R9 ;  /* 0x00006809000075a7 */ /* 0x0022a400080011ff */
[----:B--2---:R-:W-:Y:S05]  /*95e0*/  @!P0 NANOSLEEP.SYNCS 0x989680 ;  /* 0x009896800000895d */ /* 0x004fea0003900000 */
[----:B------:R-:W2:Y:S02]  /*95f0*/  @!P0 SYNCS.PHASECHK.TRANS64 P0, [R0+URZ+0x68], R9 ;  /* 0x00006809000085a7 */ /* 0x000ea400080010ff */
[----:B--2---:R-:W-:Y:S05]  /*9600*/  @!P0 BRA `(.L_x_183) ;  /* 0xfffffffc00f08947 */ /* 0x004fea000383ffff */
[----:B------:R-:W-:Y:S05]  /*9610*/  BRA `(.L_x_184) ;  /* 0xffffffb800407947 */ /* 0x000fea000383ffff */
.L_x_94:
[----:B------:R-:W-:Y:S07]  /*9620*/  MOV R0, UR21 ;  /* 0x0000001500007c02 */ /* 0x000fee0008000f00 */
.L_x_185:
[----:B-1----:R1:W2:Y:S02]  /*9630*/  SYNCS.PHASECHK.TRANS64.TRYWAIT P0, [R0+URZ+0x70], R9 ;  /* 0x00007009000075a7 */ /* 0x0022a400080011ff */
[----:B--2---:R-:W-:Y:S05]  /*9640*/  @!P0 NANOSLEEP.SYNCS 0x989680 ;  /* 0x009896800000895d */ /* 0x004fea0003900000 */
[----:B------:R-:W2:Y:S02]  /*9650*/  @!P0 SYNCS.PHASECHK.TRANS64 P0, [R0+URZ+0x70], R9 ;  /* 0x00007009000085a7 */ /* 0x000ea400080010ff */
[----:B--2---:R-:W-:Y:S05]  /*9660*/  @!P0 BRA `(.L_x_185) ;  /* 0xfffffffc00f08947 */ /* 0x004fea000383ffff */
[----:B------:R-:W-:Y:S05]  /*9670*/  BRA `(.L_x_186) ;  /* 0xffffffb8009c7947 */ /* 0x000fea000383ffff */
.L_x_95:
[----:B------:R-:W-:Y:S07]  /*9680*/  MOV R0, UR21 ;  /* 0x0000001500007c02 */ /* 0x000fee0008000f00 */
.L_x_187:
[----:B-1----:R1:W2:Y:S02]  /*9690*/  SYNCS.PHASECHK.TRANS64.TRYWAIT P0, [R0+URZ+0x78], R9 ;  /* 0x00007809000075a7 */ /* 0x0022a400080011ff */
[----:B--2---:R-:W-:Y:S05]  /*96a0*/  @!P0 NANOSLEEP.SYNCS 0x989680 ;  /* 0x009896800000895d */ /* 0x004fea0003900000 */
[----:B------:R-:W2:Y:S02]  /*96b0*/  @!P0 SYNCS.PHASECHK.TRANS64 P0, [R0+URZ+0x78], R9 ;  /* 0x00007809000085a7 */ /* 0x000ea400080010ff */
[----:B--2---:R-:W-:Y:S05]  /*96c0*/  @!P0 BRA `(.L_x_187) ;  /* 0xfffffffc00f08947 */ /* 0x004fea000383ffff */
[----:B------:R-:W-:Y:S05]  /*96d0*/  BRA `(.L_x_188) ;  /* 0xffffffb800f87947 */ /* 0x000fea000383ffff */
.L_x_97:
[----:B------:R-:W-:-:S07]  /*96e0*/  MOV R0, UR21 ;  /* 0x0000001500007c02 */ /* 0x000fce0008000f00 */
.L_x_189:
[----:B-1----:R1:W3:Y:S02]  /*96f0*/  SYNCS.PHASECHK.TRANS64.TRYWAIT P0, [R0+URZ+0x60], R2 ;  /* 0x00006002000075a7 */ /* 0x0022e400080011ff */
[----:B---3--:R-:W-:Y:S05]  /*9700*/  @!P0 NANOSLEEP.SYNCS 0x989680 ;  /* 0x009896800000895d */ /* 0x008fea0003900000 */
[----:B------:R-:W3:Y:S02]  /*9710*/  @!P0 SYNCS.PHASECHK.TRANS64 P0, [R0+URZ+0x60], R2 ;  /* 0x00006002000085a7 */ /* 0x000ee400080010ff */
[----:B---3--:R-:W-:Y:S05]  /*9720*/  @!P0 BRA `(.L_x_189) ;  /* 0xfffffffc00f08947 */ /* 0x008fea000383ffff */
[----:B------:R-:W-:Y:S05]  /*9730*/  BRA `(.L_x_190) ;  /* 0xffffffbc00847947 */ /* 0x000fea000383ffff */
.L_x_98:
[----:B-1----:R-:W-:-:S07]  /*9740*/  MOV R0, UR21 ;  /* 0x0000001500007c02 */ /* 0x002fce0008000f00 */
.L_x_191:
[----:B-1----:R1:W3:Y:S02]  /*9750*/  SYNCS.PHASECHK.TRANS64.TRYWAIT P0, [R0+URZ+0x68], R2 ;  /* 0x00006802000075a7 */ /* 0x0022e400080011ff */
[----:B---3--:R-:W-:Y:S05]  /*9760*/  @!P0 NANOSLEEP.SYNCS 0x989680 ;  /* 0x009896800000895d */ /* 0x008fea0003900000 */
[----:B------:R-:W3:Y:S02]  /*9770*/  @!P0 SYNCS.PHASECHK.TRANS64 P0, [R0+URZ+0x68], R2 ;  /* 0x00006802000085a7 */ /* 0x000ee400080010ff */
[----:B---3--:R-:W-:Y:S05]  /*9780*/  @!P0 BRA `(.L_x_191) ;  /* 0xfffffffc00f08947 */ /* 0x008fea000383ffff */
[----:B------:R-:W-:Y:S05]  /*9790*/  BRA `(.L_x_192) ;  /* 0xffffffbc00747947 */ /* 0x000fea000383ffff */
.L_x_99:
[----:B-1----:R-:W-:-:S07]  /*97a0*/  MOV R0, UR21 ;  /* 0x0000001500007c02 */ /* 0x002fce0008000f00 */
.L_x_193:
[----:B-1----:R1:W3:Y:S02]  /*97b0*/  SYNCS.PHASECHK.TRANS64.TRYWAIT P0, [R0+URZ+0x70], R2 ;  /* 0x00007002000075a7 */ /* 0x0022e400080011ff */
[----:B---3--:R-:W-:Y:S05]  /*97c0*/  @!P0 NANOSLEEP.SYNCS 0x989680 ;  /* 0x009896800000895d */ /* 0x008fea0003900000 */
[----:B------:R-:W3:Y:S02]  /*97d0*/  @!P0 SYNCS.PHASECHK.TRANS64 P0, [R0+URZ+0x70], R2 ;  /* 0x00007002000085a7 */ /* 0x000ee400080010ff */
[----:B---3--:R-:W-:Y:S05]  /*97e0*/  @!P0 BRA `(.L_x_193) ;  /* 0xfffffffc00f08947 */ /* 0x008fea000383ffff */
[----:B------:R-:W-:Y:S05]  /*97f0*/  BRA `(.L_x_194) ;  /* 0xffffffbc00647947 */ /* 0x000fea000383ffff */
.L_x_101:
[----:B-1----:R1:W2:Y:S02]  /*9800*/  SYNCS.PHASECHK.TRANS64.TRYWAIT P0, [R3+URZ+0x90], R0 ;  /* 0x00009000030075a7 */ /* 0x0022a400080011ff */
[----:B--2---:R-:W-:Y:S05]  /*9810*/  @!P0 NANOSLEEP.SYNCS 0x989680 ;  /* 0x009896800000895d */ /* 0x004fea0003900000 */
[----:B------:R-:W2:Y:S02]  /*9820*/  @!P0 SYNCS.PHASECHK.TRANS64 P0, [R3+URZ+0x90], R0 ;  /* 0x00009000030085a7 */ /* 0x000ea400080010ff */
[----:B--2---:R-:W-:Y:S05]  /*9830*/  @!P0 BRA `(.L_x_101) ;  /* 0xfffffffc00f08947 */ /* 0x004fea000383ffff */
[----:B------:R-:W-:Y:S05]  /*9840*/  BRA `(.L_x_195) ;  /* 0xffffffc000307947 */ /* 0x000fea000383ffff */
.L_x_112:
[----:B-1----:R-:W-:Y:S04]  /*9850*/  MOV R2, UR43 ;  /* 0x0000002b00027c02 */ /* 0x002fe80008000f00 */
[----:B------:R1:W2:Y:S03]  /*9860*/  SYNCS.PHASECHK.TRANS64.TRYWAIT P1, [R2+URZ+0x40], R3 ;  /* 0x00004003020075a7 */ /* 0x0002a600080211ff */
[----:B--2---:R-:W-:Y:S05]  /*9870*/  @!P1 NANOSLEEP.SYNCS 0x989680 ;  /* 0x009896800000995d */ /* 0x004fea0003900000 */
[----:B------:R-:W2:Y:S02]  /*9880*/  @!P1 SYNCS.PHASECHK.TRANS64 P1, [R2+URZ+0x40], R3 ;  /* 0x00004003020095a7 */ /* 0x000ea400080210ff */
[----:B--2---:R-:W-:Y:S05]  /*9890*/  @!P1 BRA `(.L_x_112) ;  /* 0xfffffffc00ec9947 */ /* 0x004fea000383ffff */
[----:B------:R-:W-:Y:S05]  /*98a0*/  BRA `(.L_x_111) ;  /* 0xffffffcc009c7947 */ /* 0x000fea000383ffff */
.L_x_114:
[----:B-1----:R1:W4:Y:S02]  /*98b0*/  SYNCS.PHASECHK.TRANS64.TRYWAIT P0, [R53+URZ+0xb0], R0 ;  /* 0x0000b000350075a7 */ /* 0x00232400080011ff */
[----:B----4-:R-:W-:Y:S05]  /*98c0*/  @!P0 NANOSLEEP.SYNCS 0x989680 ;  /* 0x009896800000895d */ /* 0x010fea0003900000 */
[----:B------:R-:W4:Y:S02]  /*98d0*/  @!P0 SYNCS.PHASECHK.TRANS64 P0, [R53+URZ+0xb0], R0 ;  /* 0x0000b000350085a7 */ /* 0x000f2400080010ff */
[----:B----4-:R-:W-:Y:S05]  /*98e0*/  @!P0 BRA `(.L_x_114) ;  /* 0xfffffffc00f08947 */ /* 0x010fea000383ffff */
[----:B------:R-:W-:Y:S05]  /*98f0*/  BRA `(.L_x_113) ;  /* 0xffffffcc00bc7947 */ /* 0x000fea000383ffff */
.L_x_123:
[----:B--2---:R2:W3:Y:S02]  /*9900*/  SYNCS.PHASECHK.TRANS64.TRYWAIT P0, [R2+URZ+0x40], R0 ;  /* 0x00004000020075a7 */ /* 0x0044e400080011ff */
[----:B---3--:R-:W-:Y:S05]  /*9910*/  @!P0 NANOSLEEP.SYNCS 0x989680 ;  /* 0x009896800000895d */ /* 0x008fea0003900000 */
[----:B------:R-:W3:Y:S02]  /*9920*/  @!P0 SYNCS.PHASECHK.TRANS64 P0, [R2+URZ+0x40], R0 ;  /* 0x00004000020085a7 */ /* 0x000ee400080010ff */
[----:B---3--:R-:W-:Y:S05]  /*9930*/  @!P0 BRA `(.L_x_123) ;  /* 0xfffffffc00f08947 */ /* 0x008fea000383ffff */
[----:B------:R-:W-:Y:S05]  /*9940*/  BRA `(.L_x_122) ;  /* 0xffffffd400cc7947 */ /* 0x000fea000383ffff */
.L_x_131:
[----:B--2---:R2:W3:Y:S02]  /*9950*/  SYNCS.PHASECHK.TRANS64.TRYWAIT P0, [R2+URZ+0x40], R4 ;  /* 0x00004004020075a7 */ /* 0x0044e400080011ff */
[----:B---3--:R-:W-:Y:S05]  /*9960*/  @!P0 NANOSLEEP.SYNCS 0x989680 ;  /* 0x009896800000895d */ /* 0x008fea0003900000 */
[----:B------:R-:W3:Y:S02]  /*9970*/  @!P0 SYNCS.PHASECHK.TRANS64 P0, [R2+URZ+0x40], R4 ;  /* 0x00004004020085a7 */ /* 0x000ee400080010ff */
[----:B---3--:R-:W-:Y:S05]  /*9980*/  @!P0 BRA `(.L_x_131) ;  /* 0xfffffffc00f08947 */ /* 0x008fea000383ffff */
[----:B------:R-:W-:Y:S05]  /*9990*/  BRA `(.L_x_130) ;  /* 0xffffffdc00ec7947 */ /* 0x000fea000383ffff */
.L_x_139:
[----:B--2---:R2:W3:Y:S02]  /*99a0*/  SYNCS.PHASECHK.TRANS64.TRYWAIT P0, [R3+URZ+0x40], R0 ;  /* 0x00004000030075a7 */ /* 0x0044e400080011ff */
[----:B---3--:R-:W-:Y:S05]  /*99b0*/  @!P0 NANOSLEEP.SYNCS 0x989680 ;  /* 0x009896800000895d */ /* 0x008fea0003900000 */
[----:B------:R-:W3:Y:S02]  /*99c0*/  @!P0 SYNCS.PHASECHK.TRANS64 P0, [R3+URZ+0x40], R0 ;  /* 0x00004000030085a7 */ /* 0x000ee400080010ff */
[----:B---3--:R-:W-:Y:S05]  /*99d0*/  @!P0 BRA `(.L_x_139) ;  /* 0xfffffffc00f08947 */ /* 0x008fea000383ffff */
[----:B------:R-:W-:Y:S05]  /*99e0*/  BRA `(.L_x_138) ;  /* 0xffffffe8000c7947 */ /* 0x000fea000383ffff */
        .weak           $__internal_0_$__cuda_sm10x_tcgen05_guardrail_trap_col_being_dealloced_not_returned_by_alloc
        .type           $__internal_0_$__cuda_sm10x_tcgen05_guardrail_trap_col_being_dealloced_not_returned_by_alloc,@function
        .size           $__internal_0_$__cuda_sm10x_tcgen05_guardrail_trap_col_being_dealloced_not_returned_by_alloc,($__internal_1_$__cuda_sm10x_tcgen05_guardrail_trap_phase_invalid_during_alloc - $__internal_0_$__cuda_sm10x_tcgen05_guardrail_trap_col_being_dealloced_not_returned_by_alloc)
$__internal_0_$__cuda_sm10x_tcgen05_guardrail_trap_col_being_dealloced_not_returned_by_alloc:
[----:B------:R-:W-:Y:S05]  /*99f0*/  BPT.TRAP 0x1 ;  /* 0x000000040000795c */ /* 0x000fea0000300000 */
[----:B------:R-:W-:-:S04]  /*9a00*/  HFMA2 R3, -RZ, RZ, 0, 0 ;  /* 0x00000000ff037431 */ /* 0x000fc800000001ff */
[----:B------:R-:W-:Y:S05]  /*9a10*/  RET.REL.NODEC R2 `(_ZN7cutlass13device_kernelINS_4gemm6kernel13GemmUniversalIN4cute5tupleIJiiiiEEENS1_10collective13CollectiveMmaINS1_35MainloopSm100TmaUmmaWarpSpecializedILi4ELi2ELi4ENS5_IJNS4_1CILi2EEESB_NSA_ILi1EEEEEEEENS5_IJNSA_ILi128EEESF_NSA_ILi32EEEEEENS_6half_tENS5_IJlSC_lEEESI_SJ_NS4_8TiledMMAINS4_8MMA_AtomIJNS4_26SM100_MMA_F16BF16_2x1SM_SSISI_SI_fLi128ELi128ELNS4_4UMMA5MajorE0ELSO_0ELNSN_7ScaleInE0ELSP_0EEEEEENS4_6LayoutINS5_IJSC_SC_SC_EEENS5_IJNSA_ILi0EEESU_SU_EEEEENS5_IJNS4_10UnderscoreESX_SX_EEEEENS4_28SM100_TMA_2SM_LOAD_MULTICASTENS4_14ComposedLayoutINS4_7SwizzleILi2ELi4ELi3EEENS4_18smem_ptr_flag_bitsILi16EEENSS_INS5_IJNSA_ILi8EEESG_EEENS5_IJSG_SC_EEEEEEEvNS4_8identityENS4_18SM100_TMA_2SM_LOADES1A_vS1B_EENS_8epilogue10collective18CollectiveEpilogueINS1E_23Sm100TmaWarpSpecializedILi4ELi2ELi16ELb1ELb0EEEJNS5_IJNSA_ILi64EEESF_SG_EEENS5_IJNSS_IS1J_SC_EENSS_INS5_IJNSA_ILi16EEESB_EEENS5_IJSC_S1J_EEEEEEEESI_SJ_SI_SJ_NS1E_6fusion15FusionCallbacksIS1I_NS1R_17LinearCombinationISI_fSI_fLNS_15FloatRoundStyleE2EEES1K_S1Q_JEEENS4_5SM1004TMEM4LOAD26SM100_TMEM_LOAD_32dp32b16xENS4_13SM90_TMA_LOADENS11_INS12_ILi1ELi4ELi3EEES15_NSS_INS5_IJS16_S1M_EEENS5_IJS1M_SC_EEEEEEENS4_39AutoVectorizingCopyWithAssumedAlignmentILi128EEENS4_14SM90_TMA_STOREES26_S28_S28_EEEvvEEEEvNT_6ParamsE) ;  /* 0xffffff6402787950 */ /* 0x000fea0003c3ffff */
        .weak           $__internal_1_$__cuda_sm10x_tcgen05_guardrail_trap_phase_invalid_during_alloc
        .type           $__internal_1_$__cuda_sm10x_tcgen05_guardrail_trap_phase_invalid_during_alloc,@function
        .size           $__internal_1_$__cuda_sm10x_tcgen05_guardrail_trap_phase_invalid_during_alloc,($__internal_2_$__cuda_sm10x_tcgen05_guardrail_trap_unallocated_columns_being_dealloced - $__internal_1_$__cuda_sm10x_tcgen05_guardrail_trap_phase_invalid_during_alloc)
$__internal_1_$__cuda_sm10x_tcgen05_guardrail_trap_phase_invalid_during_alloc:
[----:B------:R-:W-:Y:S05]  /*9a20*/  BPT.TRAP 0x1 ;  /* 0x000000040000795c */ /* 0x000fea0000300000 */
[----:B------:R-:W-:-:S04]  /*9a30*/  MOV R5, 0x0 ;  /* 0x0000000000057802 */ /* 0x000fc80000000f00 */
[----:B------:R-:W-:Y:S05]  /*9a40*/  RET.REL.NODEC R4 `(_ZN7cutlass13device_kernelINS_4gemm6kernel13GemmUniversalIN4cute5tupleIJiiiiEEENS1_10collective13CollectiveMmaINS1_35MainloopSm100TmaUmmaWarpSpecializedILi4ELi2ELi4ENS5_IJNS4_1CILi2EEESB_NSA_ILi1EEEEEEEENS5_IJNSA_ILi128EEESF_NSA_ILi32EEEEEENS_6half_tENS5_IJlSC_lEEESI_SJ_NS4_8TiledMMAINS4_8MMA_AtomIJNS4_26SM100_MMA_F16BF16_2x1SM_SSISI_SI_fLi128ELi128ELNS4_4UMMA5MajorE0ELSO_0ELNSN_7ScaleInE0ELSP_0EEEEEENS4_6LayoutINS5_IJSC_SC_SC_EEENS5_IJNSA_ILi0EEESU_SU_EEEEENS5_IJNS4_10UnderscoreESX_SX_EEEEENS4_28SM100_TMA_2SM_LOAD_MULTICASTENS4_14ComposedLayoutINS4_7SwizzleILi2ELi4ELi3EEENS4_18smem_ptr_flag_bitsILi16EEENSS_INS5_IJNSA_ILi8EEESG_EEENS5_IJSG_SC_EEEEEEEvNS4_8identityENS4_18SM100_TMA_2SM_LOADES1A_vS1B_EENS_8epilogue10collective18CollectiveEpilogueINS1E_23Sm100TmaWarpSpecializedILi4ELi2ELi16ELb1ELb0EEEJNS5_IJNSA_ILi64EEESF_SG_EEENS5_IJNSS_IS1J_SC_EENSS_INS5_IJNSA_ILi16EEESB_EEENS5_IJSC_S1J_EEEEEEEESI_SJ_SI_SJ_NS1E_6fusion15FusionCallbacksIS1I_NS1R_17LinearCombinationISI_fSI_fLNS_15FloatRoundStyleE2EEES1K_S1Q_JEEENS4_5SM1004TMEM4LOAD26SM100_TMEM_LOAD_32dp32b16xENS4_13SM90_TMA_LOADENS11_INS12_ILi1ELi4ELi3EEES15_NSS_INS5_IJS16_S1M_EEENS5_IJS1M_SC_EEEEEEENS4_39AutoVectorizingCopyWithAssumedAlignmentILi128EEENS4_14SM90_TMA_STOREES26_S28_S28_EEEvvEEEEvNT_6ParamsE) ;  /* 0xffffff64046c7950 */ /* 0x000fea0003c3ffff */
        .weak           $__internal_2_$__cuda_sm10x_tcgen05_guardrail_trap_unallocated_columns_being_dealloced
        .type           $__internal_2_$__cuda_sm10x_tcgen05_guardrail_trap_unallocated_columns_being_dealloced,@function
        .size           $__internal_2_$__cuda_sm10x_tcgen05_guardrail_trap_unallocated_columns_being_dealloced,(.L_x_197 - $__internal_2_$__cuda_sm10x_tcgen05_guardrail_trap_unallocated_columns_being_dealloced)
$__internal_2_$__cuda_sm10x_tcgen05_guardrail_trap_unallocated_columns_being_dealloced:
[----:B------:R-:W-:Y:S05]  /*9a50*/  BPT.TRAP 0x1 ;  /* 0x000000040000795c */ /* 0x000fea0000300000 */
[----:B------:R-:W-:-:S04]  /*9a60*/  HFMA2 R3, -RZ, RZ, 0, 0 ;  /* 0x00000000ff037431 */ /* 0x000fc800000001ff */
[----:B------:R-:W-:Y:S05]  /*9a70*/  RET.REL.NODEC R2 `(_ZN7cutlass13device_kernelINS_4gemm6kernel13GemmUniversalIN4cute5tupleIJiiiiEEENS1_10collective13CollectiveMmaINS1_35MainloopSm100TmaUmmaWarpSpecializedILi4ELi2ELi4ENS5_IJNS4_1CILi2EEESB_NSA_ILi1EEEEEEEENS5_IJNSA_ILi128EEESF_NSA_ILi32EEEEEENS_6half_tENS5_IJlSC_lEEESI_SJ_NS4_8TiledMMAINS4_8MMA_AtomIJNS4_26SM100_MMA_F16BF16_2x1SM_SSISI_SI_fLi128ELi128ELNS4_4UMMA5MajorE0ELSO_0ELNSN_7ScaleInE0ELSP_0EEEEEENS4_6LayoutINS5_IJSC_SC_SC_EEENS5_IJNSA_ILi0EEESU_SU_EEEEENS5_IJNS4_10UnderscoreESX_SX_EEEEENS4_28SM100_TMA_2SM_LOAD_MULTICASTENS4_14ComposedLayoutINS4_7SwizzleILi2ELi4ELi3EEENS4_18smem_ptr_flag_bitsILi16EEENSS_INS5_IJNSA_ILi8EEESG_EEENS5_IJSG_SC_EEEEEEEvNS4_8identityENS4_18SM100_TMA_2SM_LOADES1A_vS1B_EENS_8epilogue10collective18CollectiveEpilogueINS1E_23Sm100TmaWarpSpecializedILi4ELi2ELi16ELb1ELb0EEEJNS5_IJNSA_ILi64EEESF_SG_EEENS5_IJNSS_IS1J_SC_EENSS_INS5_IJNSA_ILi16EEESB_EEENS5_IJSC_S1J_EEEEEEEESI_SJ_SI_SJ_NS1E_6fusion15FusionCallbacksIS1I_NS1R_17LinearCombinationISI_fSI_fLNS_15FloatRoundStyleE2EEES1K_S1Q_JEEENS4_5SM1004TMEM4LOAD26SM100_TMEM_LOAD_32dp32b16xENS4_13SM90_TMA_LOADENS11_INS12_ILi1ELi4ELi3EEES15_NSS_INS5_IJS16_S1M_EEENS5_IJS1M_SC_EEEEEEENS4_39AutoVectorizingCopyWithAssumedAlignmentILi128EEENS4_14SM90_TMA_STOREES26_S28_S28_EEEvvEEEEvNT_6ParamsE) ;  /* 0xffffff6402607950 */ /* 0x000fea0003c3ffff */
.L_x_196:
[----:B------:R-:W-:-:S00]  /*9a80*/  BRA `(.L_x_196) ;  /* 0xfffffffc00fc7947 */ /* 0x000fc0000383ffff */
[----:B------:R-:W-:-:S00]  /*9a90*/  NOP ;  /* 0x0000000000007918 */ /* 0x000fc00000000000 */
        /* <DEDUP_REMOVED lines=14> */
.L_x_197:


//--------------------- .nv.global.init           --------------------------
	.section	.nv.global.init,"aw",@progbits
.nv.global.init:
	.type		$str$27,@object
	.size		$str$27,($str$28 - $str$27)
$str$27:
        /*0000*/ 	.byte	0x28, 0x61, 0x64, 0x64, 0x72, 0x65, 0x73, 0x73, 0x20, 0x26, 0x20, 0x6d, 0x61, 0x73, 0x6b, 0x29
        /*0010*/ 	.byte	0x20, 0x3d, 0x3d, 0x20, 0x30, 0x00
	.type		$str$28,@object
	.size		$str$28,($str$26 - $str$28)
$str$28:
        /*0016*/ 	.byte	0x2f, 0x74, 0x6d, 0x70, 0x2f, 0x63, 0x75, 0x74, 0x6c, 0x61, 0x73, 0x73, 0x5f, 0x73, 0x77, 0x65
        /*0026*/ 	.byte	0x65, 0x70, 0x5f, 0x73, 0x72, 0x63, 0x2f, 0x69, 0x6e, 0x63, 0x6c, 0x75, 0x64, 0x65, 0x2f, 0x63
        /*0036*/ 	.byte	0x75, 0x74, 0x65, 0x2f, 0x70, 0x6f, 0x69, 0x6e, 0x74, 0x65, 0x72, 0x5f, 0x66, 0x6c, 0x61, 0x67
        /*0046*/ 	.byte	0x67, 0x65, 0x64, 0x2e, 0x68, 0x70, 0x70, 0x00
	.type		$str$26,@object
	.size		$str$26,($str$25 - $str$26)
$str$26:
        /*004e*/ 	.byte	0x2f, 0x74, 0x6d, 0x70, 0x2f, 0x63, 0x75, 0x74, 0x6c, 0x61, 0x73, 0x73, 0x5f, 0x73, 0x77, 0x65
        /*005e*/ 	.byte	0x65, 0x70, 0x5f, 0x73, 0x72, 0x63, 0x2f, 0x69, 0x6e, 0x63, 0x6c, 0x75, 0x64, 0x65, 0x2f, 0x63
        /*006e*/ 	.byte	0x75, 0x74, 0x65, 0x2f, 0x61, 0x74, 0x6f, 0x6d, 0x2f, 0x63, 0x6f, 0x70, 0x79, 0x5f, 0x74, 0x72
        /*007e*/ 	.byte	0x61, 0x69, 0x74, 0x73, 0x5f, 0x73, 0x6d, 0x31, 0x30, 0x30, 0x2e, 0x68, 0x70, 0x70, 0x00
	.type		$str$25,@object
	.size		$str$25,(__unnamed_1 - $str$25)
$str$25:
        /*008d*/ 	.byte	0x28, 0x28, 0x75, 0x69, 0x6e, 0x74, 0x33, 0x32, 0x5f, 0x74, 0x28, 0x74, 0x68, 0x72, 0x65, 0x61
        /*009d*/ 	.byte	0x64, 0x49, 0x64, 0x78, 0x2e, 0x78, 0x29, 0x20, 0x2f, 0x20, 0x33, 0x32, 0x29, 0x20, 0x25, 0x20
        /*00ad*/ 	.byte	0x34, 0x29, 0x20, 0x3d, 0x3d, 0x20, 0x28, 0x28, 0x28, 0x74, 0x6d, 0x65, 0x6d, 0x5f, 0x61, 0x64
        /*00bd*/ 	.byte	0x64, 0x72, 0x20, 0x3e, 0x3e, 0x20, 0x31, 0x36, 0x29, 0x20, 0x2f, 0x20, 0x33, 0x32, 0x29, 0x20
        /*00cd*/ 	.byte	0x25, 0x20, 0x34, 0x29, 0x00
	.type		__unnamed_1,@object
	.size		__unnamed_1,(__unnamed_2 - __unnamed_1)
__unnamed_1:
        /*00d2*/ 	.byte	0x61, 0x75, 0x74, 0x6f, 0x20, 0x63, 0x75, 0x74, 0x65, 0x3a, 0x3a, 0x61, 0x73, 0x5f, 0x70, 0x6f
        /* <DEDUP_REMOVED lines=24> */
        /*0262*/ 	.byte	0x34, 0x38, 0x3e, 0x3e, 0x3e, 0x3e, 0x5d, 0x00
	.type		__unnamed_2,@object
	.size		__unnamed_2,(.L_2 - __unnamed_2)
__unnamed_2:
        /* <DEDUP_REMOVED lines=40> */
        /*04ea*/ 	.byte	0x3a, 0x3a, 0x43, 0x3c, 0x30, 0x3e, 0x3e, 0x3e, 0x3e, 0x5d, 0x00
.L_2:


//--------------------- .nv.shared._ZN7cutlass13device_kernelINS_4gemm6kernel13GemmUniversalIN4cute5tupleIJiiiiEEENS1_10collective13CollectiveMmaINS1_35MainloopSm100TmaUmmaWarpSpecializedILi4ELi2ELi4ENS5_IJNS4_1CILi2EEESB_NSA_ILi1EEEEEEEENS5_IJNSA_ILi128EEESF_NSA_ILi32EEEEEENS_6half_tENS5_IJlSC_lEEESI_SJ_NS4_8TiledMMAINS4_8MMA_AtomIJNS4_26SM100_MMA_F16BF16_2x1SM_SSISI_SI_fLi128ELi128ELNS4_4UMMA5MajorE0ELSO_0ELNSN_7ScaleInE0ELSP_0EEEEEENS4_6LayoutINS5_IJSC_SC_SC_EEENS5_IJNSA_ILi0EEESU_SU_EEEEENS5_IJNS4_10UnderscoreESX_SX_EEEEENS4_28SM100_TMA_2SM_LOAD_MULTICASTENS4_14ComposedLayoutINS4_7SwizzleILi2ELi4ELi3EEENS4_18smem_ptr_flag_bitsILi16EEENSS_INS5_IJNSA_ILi8EEESG_EEENS5_IJSG_SC_EEEEEEEvNS4_8identityENS4_18SM100_TMA_2SM_LOADES1A_vS1B_EENS_8epilogue10collective18CollectiveEpilogueINS1E_23Sm100TmaWarpSpecializedILi4ELi2ELi16ELb1ELb0EEEJNS5_IJNSA_ILi64EEESF_SG_EEENS5_IJNSS_IS1J_SC_EENSS_INS5_IJNSA_ILi16EEESB_EEENS5_IJSC_S1J_EEEEEEEESI_SJ_SI_SJ_NS1E_6fusion15FusionCallbacksIS1I_NS1R_17LinearCombinationISI_fSI_fLNS_15FloatRoundStyleE2EEES1K_S1Q_JEEENS4_5SM1004TMEM4LOAD26SM100_TMEM_LOAD_32dp32b16xENS4_13SM90_TMA_LOADENS11_INS12_ILi1ELi4ELi3EEES15_NSS_INS5_IJS16_S1M_EEENS5_IJS1M_SC_EEEEEEENS4_39AutoVectorizingCopyWithAssumedAlignmentILi128EEENS4_14SM90_TMA_STOREES26_S28_S28_EEEvvEEEEvNT_6ParamsE --------------------------
	.section	.nv.shared._ZN7cutlass13device_kernelINS_4gemm6kernel13GemmUniversalIN4cute5tupleIJiiiiEEENS1_10collective13CollectiveMmaINS1_35MainloopSm100TmaUmmaWarpSpecializedILi4ELi2ELi4ENS5_IJNS4_1CILi2EEESB_NSA_ILi1EEEEEEEENS5_IJNSA_ILi128EEESF_NSA_ILi32EEEEEENS_6half_tENS5_IJlSC_lEEESI_SJ_NS4_8TiledMMAINS4_8MMA_AtomIJNS4_26SM100_MMA_F16BF16_2x1SM_SSISI_SI_fLi128ELi128ELNS4_4UMMA5MajorE0ELSO_0ELNSN_7ScaleInE0ELSP_0EEEEEENS4_6LayoutINS5_IJSC_SC_SC_EEENS5_IJNSA_ILi0EEESU_SU_EEEEENS5_IJNS4_10UnderscoreESX_SX_EEEEENS4_28SM100_TMA_2SM_LOAD_MULTICASTENS4_14ComposedLayoutINS4_7SwizzleILi2ELi4ELi3EEENS4_18smem_ptr_flag_bitsILi16EEENSS_INS5_IJNSA_ILi8EEESG_EEENS5_IJSG_SC_EEEEEEEvNS4_8identityENS4_18SM100_TMA_2SM_LOADES1A_vS1B_EENS_8epilogue10collective18CollectiveEpilogueINS1E_23Sm100TmaWarpSpecializedILi4ELi2ELi16ELb1ELb0EEEJNS5_IJNSA_ILi64EEESF_SG_EEENS5_IJNSS_IS1J_SC_EENSS_INS5_IJNSA_ILi16EEESB_EEENS5_IJSC_S1J_EEEEEEEESI_SJ_SI_SJ_NS1E_6fusion15FusionCallbacksIS1I_NS1R_17LinearCombinationISI_fSI_fLNS_15FloatRoundStyleE2EEES1K_S1Q_JEEENS4_5SM1004TMEM4LOAD26SM100_TMEM_LOAD_32dp32b16xENS4_13SM90_TMA_LOADENS11_INS12_ILi1ELi4ELi3EEES15_NSS_INS5_IJS16_S1M_EEENS5_IJS1M_SC_EEEEEEENS4_39AutoVectorizingCopyWithAssumedAlignmentILi128EEENS4_14SM90_TMA_STOREES26_S28_S28_EEEvvEEEEvNT_6ParamsE,"aw",@nobits
	.sectionflags	@""
	.align	16
	.zero		1024


//--------------------- .nv.shared.reserved.0     --------------------------
	.section	.nv.shared.reserved.0,"aw",@nobits
	.weak		__nv_reservedSMEM_offset_0_alias
	.size		__nv_reservedSMEM_offset_0_alias, 0, 64
	.other		__nv_reservedSMEM_offset_0_alias,@"STO_CUDA_RESERVED_SHARED STV_DEFAULT"
__nv_reservedSMEM_offset_0_alias:
	.zero		0
.nv.shared.reserved.0:
	.zero		64
	.weak		__nv_reservedSMEM_tcgen05_partition
	.type		__nv_reservedSMEM_tcgen05_partition,@object
	.size		__nv_reservedSMEM_tcgen05_partition,(.L_0 - __nv_reservedSMEM_tcgen05_partition)
__nv_reservedSMEM_tcgen05_partition:
	.zero		32
.L_0:


//--------------------- .nv.global                --------------------------
	.section	.nv.global,"aw",@nobits
.nv.global:
	.type		_ZN39_INTERNAL_034337c9_4_k_cu_e2db02f1_72604cute1_E,@object
	.size		_ZN39_INTERNAL_034337c9_4_k_cu_e2db02f1_72604cute1_E,(_ZN39_INTERNAL_034337c9_4_k_cu_e2db02f1_72604cuda3std3__45__cpo6cbeginE - _ZN39_INTERNAL_034337c9_4_k_cu_e2db02f1_72604cute1_E)
_ZN39_INTERNAL_034337c9_4_k_cu_e2db02f1_72604cute1_E:
	.zero		1
	.type		_ZN39_INTERNAL_034337c9_4_k_cu_e2db02f1_72604cuda3std3__45__cpo6cbeginE,@object
	.size		_ZN39_INTERNAL_034337c9_4_k_cu_e2db02f1_72604cuda3std3__45__cpo6cbeginE,(_ZN39_INTERNAL_034337c9_4_k_cu_e2db02f1_72604cuda3std3__48in_placeE - _ZN39_INTERNAL_034337c9_4_k_cu_e2db02f1_72604cuda3std3__45__cpo6cbeginE)
_ZN39_INTERNAL_034337c9_4_k_cu_e2db02f1_72604cuda3std3__45__cpo6cbeginE:
	.zero		1
	.type		_ZN39_INTERNAL_034337c9_4_k_cu_e2db02f1_72604cuda3std3__48in_placeE,@object
	.size		_ZN39_INTERNAL_034337c9_4_k_cu_e2db02f1_72604cuda3std3__48in_placeE,(_ZN39_INTERNAL_034337c9_4_k_cu_e2db02f1_72604cuda3std6ranges3__45__cpo9iter_moveE - _ZN39_INTERNAL_034337c9_4_k_cu_e2db02f1_72604cuda3std3__48in_placeE)
_ZN39_INTERNAL_034337c9_4_k_cu_e2db02f1_72604cuda3std3__48in_placeE:
	.zero		1
	.type		_ZN39_INTERNAL_034337c9_4_k_cu_e2db02f1_72604cuda3std6ranges3__45__cpo9iter_moveE,@object
	.size		_ZN39_INTERNAL_034337c9_4_k_cu_e2db02f1_72604cuda3std6ranges3__45__cpo9iter_moveE,(_ZN39_INTERNAL_034337c9_4_k_cu_e2db02f1_72604cuda3std3__45__cpo5beginE - _ZN39_INTERNAL_034337c9_4_k_cu_e2db02f1_72604cuda3std6ranges3__45__cpo9iter_moveE)
_ZN39_INTERNAL_034337c9_4_k_cu_e2db02f1_72604cuda3std6ranges3__45__cpo9iter_moveE:
	.zero		1
	.type		_ZN39_INTERNAL_034337c9_4_k_cu_e2db02f1_72604cuda3std3__45__cpo5beginE,@object
	.size		_ZN39_INTERNAL_034337c9_4_k_cu_e2db02f1_72604cuda3std3__45__cpo5beginE,(_ZN39_INTERNAL_034337c9_4_k_cu_e2db02f1_72604cuda3std3__441_GLOBAL__N__034337c9_4_k_cu_e2db02f1_72606ignoreE - _ZN39_INTERNAL_034337c9_4_k_cu_e2db02f1_72604cuda3std3__45__cpo5beginE)
_ZN39_INTERNAL_034337c9_4_k_cu_e2db02f1_72604cuda3std3__45__cpo5beginE:
	.zero		1
	.type		_ZN39_INTERNAL_034337c9_4_k_cu_e2db02f1_72604cuda3std3__441_GLOBAL__N__034337c9_4_k_cu_e2db02f1_72606ignoreE,@object
	.size		_ZN39_INTERNAL_034337c9_4_k_cu_e2db02f1_72604cuda3std3__441_GLOBAL__N__034337c9_4_k_cu_e2db02f1_72606ignoreE,(_ZN39_INTERNAL_034337c9_4_k_cu_e2db02f1_72604cute7productE - _ZN39_INTERNAL_034337c9_4_k_cu_e2db02f1_72604cuda3std3__441_GLOBAL__N__034337c9_4_k_cu_e2db02f1_72606ignoreE)
_ZN39_INTERNAL_034337c9_4_k_cu_e2db02f1_72604cuda3std3__441_GLOBAL__N__034337c9_4_k_cu_e2db02f1_72606ignoreE:
	.zero		1
	.type		_ZN39_INTERNAL_034337c9_4_k_cu_e2db02f1_72604cute7productE,@object
	.size		_ZN39_INTERNAL_034337c9_4_k_cu_e2db02f1_72604cute7productE,(_ZN39_INTERNAL_034337c9_4_k_cu_e2db02f1_72604cuda3std3__45__cpo3endE - _ZN39_INTERNAL_034337c9_4_k_cu_e2db02f1_72604cute7productE)
_ZN39_INTERNAL_034337c9_4_k_cu_e2db02f1_72604cute7productE:
	.zero		1
	.type		_ZN39_INTERNAL_034337c9_4_k_cu_e2db02f1_72604cuda3std3__45__cpo3endE,@object
	.size		_ZN39_INTERNAL_034337c9_4_k_cu_e2db02f1_72604cuda3std3__45__cpo3endE,(_ZN39_INTERNAL_034337c9_4_k_cu_e2db02f1_72604cuda3std3__419piecewise_constructE - _ZN39_INTERNAL_034337c9_4_k_cu_e2db02f1_72604cuda3std3__45__cpo3endE)
_ZN39_INTERNAL_034337c9_4_k_cu_e2db02f1_72604cuda3std3__45__cpo3endE:
	.zero		1
	.type		_ZN39_INTERNAL_034337c9_4_k_cu_e2db02f1_72604cuda3std3__419piecewise_constructE,@object
	.size		_ZN39_INTERNAL_034337c9_4_k_cu_e2db02f1_72604cuda3std3__419piecewise_constructE,(_ZN39_INTERNAL_034337c9_4_k_cu_e2db02f1_72604cuda3std3__45__cpo4cendE - _ZN39_INTERNAL_034337c9_4_k_cu_e2db02f1_72604cuda3std3__419piecewise_constructE)
_ZN39_INTERNAL_034337c9_4_k_cu_e2db02f1_72604cuda3std3__419piecewise_constructE:
	.zero		1
	.type		_ZN39_INTERNAL_034337c9_4_k_cu_e2db02f1_72604cuda3std3__45__cpo4cendE,@object
	.size		_ZN39_INTERNAL_034337c9_4_k_cu_e2db02f1_72604cuda3std3__45__cpo4cendE,(_ZN39_INTERNAL_034337c9_4_k_cu_e2db02f1_72604cuda3std6ranges3__45__cpo4swapE - _ZN39_INTERNAL_034337c9_4_k_cu_e2db02f1_72604cuda3std3__45__cpo4cendE)
_ZN39_INTERNAL_034337c9_4_k_cu_e2db02f1_72604cuda3std3__45__cpo4cendE:
	.zero		1
	.type		_ZN39_INTERNAL_034337c9_4_k_cu_e2db02f1_72604cuda3std6ranges3__45__cpo4swapE,@object
	.size		_ZN39_INTERNAL_034337c9_4_k_cu_e2db02f1_72604cuda3std6ranges3__45__cpo4swapE,(.L_10 - _ZN39_INTERNAL_034337c9_4_k_cu_e2db02f1_72604cuda3std6ranges3__45__cpo4swapE)
_ZN39_INTERNAL_034337c9_4_k_cu_e2db02f1_72604cuda3std6ranges3__45__cpo4swapE:
	.zero		1
.L_10:


//--------------------- .nv.constant0._ZN7cutlass13device_kernelINS_4gemm6kernel13GemmUniversalIN4cute5tupleIJiiiiEEENS1_10collective13CollectiveMmaINS1_35MainloopSm100TmaUmmaWarpSpecializedILi4ELi2ELi4ENS5_IJNS4_1CILi2EEESB_NSA_ILi1EEEEEEEENS5_IJNSA_ILi128EEESF_NSA_ILi32EEEEEENS_6half_tENS5_IJlSC_lEEESI_SJ_NS4_8TiledMMAINS4_8MMA_AtomIJNS4_26SM100_MMA_F16BF16_2x1SM_SSISI_SI_fLi128ELi128ELNS4_4UMMA5MajorE0ELSO_0ELNSN_7ScaleInE0ELSP_0EEEEEENS4_6LayoutINS5_IJSC_SC_SC_EEENS5_IJNSA_ILi0EEESU_SU_EEEEENS5_IJNS4_10UnderscoreESX_SX_EEEEENS4_28SM100_TMA_2SM_LOAD_MULTICASTENS4_14ComposedLayoutINS4_7SwizzleILi2ELi4ELi3EEENS4_18smem_ptr_flag_bitsILi16EEENSS_INS5_IJNSA_ILi8EEESG_EEENS5_IJSG_SC_EEEEEEEvNS4_8identityENS4_18SM100_TMA_2SM_LOADES1A_vS1B_EENS_8epilogue10collective18CollectiveEpilogueINS1E_23Sm100TmaWarpSpecializedILi4ELi2ELi16ELb1ELb0EEEJNS5_IJNSA_ILi64EEESF_SG_EEENS5_IJNSS_IS1J_SC_EENSS_INS5_IJNSA_ILi16EEESB_EEENS5_IJSC_S1J_EEEEEEEESI_SJ_SI_SJ_NS1E_6fusion15FusionCallbacksIS1I_NS1R_17LinearCombinationISI_fSI_fLNS_15FloatRoundStyleE2EEES1K_S1Q_JEEENS4_5SM1004TMEM4LOAD26SM100_TMEM_LOAD_32dp32b16xENS4_13SM90_TMA_LOADENS11_INS12_ILi1ELi4ELi3EEES15_NSS_INS5_IJS16_S1M_EEENS5_IJS1M_SC_EEEEEEENS4_39AutoVectorizingCopyWithAssumedAlignmentILi128EEENS4_14SM90_TMA_STOREES26_S28_S28_EEEvvEEEEvNT_6ParamsE --------------------------
	.section	.nv.constant0._ZN7cutlass13device_kernelINS_4gemm6kernel13GemmUniversalIN4cute5tupleIJiiiiEEENS1_10collective13CollectiveMmaINS1_35MainloopSm100TmaUmmaWarpSpecializedILi4ELi2ELi4ENS5_IJNS4_1CILi2EEESB_NSA_ILi1EEEEEEEENS5_IJNSA_ILi128EEESF_NSA_ILi32EEEEEENS_6half_tENS5_IJlSC_lEEESI_SJ_NS4_8TiledMMAINS4_8MMA_AtomIJNS4_26SM100_MMA_F16BF16_2x1SM_SSISI_SI_fLi128ELi128ELNS4_4UMMA5MajorE0ELSO_0ELNSN_7ScaleInE0ELSP_0EEEEEENS4_6LayoutINS5_IJSC_SC_SC_EEENS5_IJNSA_ILi0EEESU_SU_EEEEENS5_IJNS4_10UnderscoreESX_SX_EEEEENS4_28SM100_TMA_2SM_LOAD_MULTICASTENS4_14ComposedLayoutINS4_7SwizzleILi2ELi4ELi3EEENS4_18smem_ptr_flag_bitsILi16EEENSS_INS5_IJNSA_ILi8EEESG_EEENS5_IJSG_SC_EEEEEEEvNS4_8identityENS4_18SM100_TMA_2SM_LOADES1A_vS1B_EENS_8epilogue10collective18CollectiveEpilogueINS1E_23Sm100TmaWarpSpecializedILi4ELi2ELi16ELb1ELb0EEEJNS5_IJNSA_ILi64EEESF_SG_EEENS5_IJNSS_IS1J_SC_EENSS_INS5_IJNSA_ILi16EEESB_EEENS5_IJSC_S1J_EEEEEEEESI_SJ_SI_SJ_NS1E_6fusion15FusionCallbacksIS1I_NS1R_17LinearCombinationISI_fSI_fLNS_15FloatRoundStyleE2EEES1K_S1Q_JEEENS4_5SM1004TMEM4LOAD26SM100_TMEM_LOAD_32dp32b16xENS4_13SM90_TMA_LOADENS11_INS12_ILi1ELi4ELi3EEES15_NSS_INS5_IJS16_S1M_EEENS5_IJS1M_SC_EEEEEEENS4_39AutoVectorizingCopyWithAssumedAlignmentILi128EEENS4_14SM90_TMA_STOREES26_S28_S28_EEEvvEEEEvNT_6ParamsE,"a",@progbits
	.sectionflags	@""
	.align	4
.nv.constant0._ZN7cutlass13device_kernelINS_4gemm6kernel13GemmUniversalIN4cute5tupleIJiiiiEEENS1_10collective13CollectiveMmaINS1_35MainloopSm100TmaUmmaWarpSpecializedILi4ELi2ELi4ENS5_IJNS4_1CILi2EEESB_NSA_ILi1EEEEEEEENS5_IJNSA_ILi128EEESF_NSA_ILi32EEEEEENS_6half_tENS5_IJlSC_lEEESI_SJ_NS4_8TiledMMAINS4_8MMA_AtomIJNS4_26SM100_MMA_F16BF16_2x1SM_SSISI_SI_fLi128ELi128ELNS4_4UMMA5MajorE0ELSO_0ELNSN_7ScaleInE0ELSP_0EEEEEENS4_6LayoutINS5_IJSC_SC_SC_EEENS5_IJNSA_ILi0EEESU_SU_EEEEENS5_IJNS4_10UnderscoreESX_SX_EEEEENS4_28SM100_TMA_2SM_LOAD_MULTICASTENS4_14ComposedLayoutINS4_7SwizzleILi2ELi4ELi3EEENS4_18smem_ptr_flag_bitsILi16EEENSS_INS5_IJNSA_ILi8EEESG_EEENS5_IJSG_SC_EEEEEEEvNS4_8identityENS4_18SM100_TMA_2SM_LOADES1A_vS1B_EENS_8epilogue10collective18CollectiveEpilogueINS1E_23Sm100TmaWarpSpecializedILi4ELi2ELi16ELb1ELb0EEEJNS5_IJNSA_ILi64EEESF_SG_EEENS5_IJNSS_IS1J_SC_EENSS_INS5_IJNSA_ILi16EEESB_EEENS5_IJSC_S1J_EEEEEEEESI_SJ_SI_SJ_NS1E_6fusion15FusionCallbacksIS1I_NS1R_17LinearCombinationISI_fSI_fLNS_15FloatRoundStyleE2EEES1K_S1Q_JEEENS4_5SM1004TMEM4LOAD26SM100_TMEM_LOAD_32dp32b16xENS4_13SM90_TMA_LOADENS11_INS12_ILi1ELi4ELi3EEES15_NSS_INS5_IJS16_S1M_EEENS5_IJS1M_SC_EEEEEEENS4_39AutoVectorizingCopyWithAssumedAlignmentILi128EEENS4_14SM90_TMA_STOREES26_S28_S28_EEEvvEEEEvNT_6ParamsE:
	.zero		2944


//--------------------- SYMBOLS --------------------------

	.type		.nv.reservedSmem.offset0,@object
	.size		.nv.reservedSmem.offset0,0x4
	.type		.nv.reservedSmem.cap,@object
	.size		.nv.reservedSmem.cap,0x4
	.type		__assertfail,@function
